// auto-generated by cutlass_sweep.gemm — config: {"arch": "sm_90", "cluster_m": 1, "cluster_n": 1, "dtype": "fp16", "dtype_b": "fp16", "layout": "nn", "stages": 0, "tile_k": 64, "tile_m": 256, "tile_n": 64}
#include "cutlass/cutlass.h"
#include "cutlass/gemm/collective/collective_builder.hpp"
#include "cutlass/gemm/device/gemm_universal_adapter.h"
#include "cutlass/gemm/kernel/gemm_universal.hpp"
#include "cutlass/epilogue/collective/collective_builder.hpp"

using ElemA = cutlass::half_t;
using ElemB = cutlass::half_t;
using ElemCD = cutlass::half_t;
using Acc  = float;
using TileShape    = cute::Shape<cute::_256, cute::_64, cute::_64>;
using ClusterShape = cute::Shape<cute::_1, cute::_1, cute::_1>;

using CollectiveEpilogue = typename cutlass::epilogue::collective::CollectiveBuilder<
    cutlass::arch::Sm90, cutlass::arch::OpClassTensorOp,
    TileShape, ClusterShape,
    cutlass::epilogue::collective::EpilogueTileAuto,
    Acc, Acc,
    ElemCD, cutlass::layout::RowMajor, 128 / cutlass::sizeof_bits<ElemCD>::value,
    ElemCD, cutlass::layout::RowMajor, 128 / cutlass::sizeof_bits<ElemCD>::value,
    cutlass::epilogue::collective::EpilogueScheduleAuto
  >::CollectiveOp;

using CollectiveMainloop = typename cutlass::gemm::collective::CollectiveBuilder<
    cutlass::arch::Sm90, cutlass::arch::OpClassTensorOp,
    ElemA, cutlass::layout::RowMajor, 128 / cutlass::sizeof_bits<ElemA>::value,
    ElemB, cutlass::layout::RowMajor, 128 / cutlass::sizeof_bits<ElemB>::value,
    Acc,
    TileShape, ClusterShape,
    cutlass::gemm::collective::StageCountAutoCarveout<static_cast<int>(sizeof(typename CollectiveEpilogue::SharedStorage))>,
    cutlass::gemm::collective::KernelScheduleAuto
  >::CollectiveOp;

using GemmKernel = cutlass::gemm::kernel::GemmUniversal<
    cute::Shape<int,int,int,int>,
    CollectiveMainloop,
    CollectiveEpilogue
>;
using Gemm = cutlass::gemm::device::GemmUniversalAdapter<GemmKernel>;

// Force the device kernel symbol into the cubin without needing a host main.
auto* _anchor = &cutlass::device_kernel<GemmKernel>;


// ===== COMPILED SASS (sm_90a) =====

	.target	sm_90a

	.elftype	@"ET_EXEC"


//--------------------- .note.nv.tkinfo           --------------------------
	.section	.note.nv.tkinfo,"",@"SHT_NOTE"
	.sectionflags	@"SHF_NOTE_NV_TKINFO"
	.tkinfo
        /*0018*/ 	.word	0x00000002
        /*0030*/ 	.string	""
        /*0030*/ 	.string	"ptxas"
        /*0030*/ 	.string	"Cuda compilation tools, release 13.0, V13.0.88"
        /*0030*/ 	.string	"Build cuda_13.0.r13.0/compiler.36424714_0"
        /*0030*/ 	.string	"-arch sm_90a -m 64 "



//--------------------- .note.nv.cuinfo           --------------------------
	.section	.note.nv.cuinfo,"",@"SHT_NOTE"
	.sectionflags	@"SHF_NOTE_NV_CUINFO"
        /*0018*/ 	.short	0x0002
        /*001a*/ 	.short	0x005a
        /*001c*/ 	.short	0x0082
	.zero		2


//--------------------- .nv.info                  --------------------------
	.section	.nv.info,"",@"SHT_CUDA_INFO"
	.align	4


	//----- nvinfo : EIATTR_REGCOUNT
	.align		4
        /*0000*/ 	.byte	0x04, 0x2f
        /*0002*/ 	.short	(.L_15 - .L_14)
	.align		4
.L_14:
        /*0004*/ 	.word	index@(_ZN7cutlass13device_kernelINS_4gemm6kernel13GemmUniversalIN4cute5tupleIJiiiiEEENS1_10collective13CollectiveMmaINS1_34MainloopSm90TmaGmmaWarpSpecializedILi5ENS5_IJNS4_1CILi1EEESB_SB_EEENS1_35KernelTmaWarpSpecializedCooperativeEEENS5_IJNSA_ILi256EEENSA_ILi64EEESG_EEENS_6half_tENS5_IJlSB_lEEESI_NS5_IJSB_llEEENS4_8TiledMMAINS4_8MMA_AtomIJNS4_4SM904GMMA25MMA_64x64x16_F32F16F16_SSILNSO_5MajorE0ELSQ_1ELNSO_7ScaleInE1ELSR_1EEEEEENS4_6LayoutINS5_IJNSA_ILi2EEESB_SB_EEENS5_IJSB_NSA_ILi0EEESX_EEEEENS5_IJNS4_10UnderscoreES10_S10_EEEEENS4_13SM90_TMA_LOADENS4_14ComposedLayoutINS4_7SwizzleILi3ELi4ELi3EEENS4_18smem_ptr_flag_bitsILi16EEENSU_INS5_IJNSA_ILi8EEESG_EEENS5_IJSG_SB_EEEEEEEvNS4_8identityES13_NS14_IS16_S18_NSU_INS5_IJSG_S19_EEENS5_IJSB_SG_EEEEEEEvS1E_EENS_8epilogue10collective6detail29Sm90TmaWarpSpecializedAdapterINS1L_15DefaultEpilogueISI_SJ_SJ_NS1K_6thread17LinearCombinationISI_Li1EffLNS1P_9ScaleType4KindE0ELNS_15FloatRoundStyleE2ESI_EENS1_15EpilogueDefaultEEEEEvvEEEEvNT_6ParamsE)
        /*0008*/ 	.word	0x000000a8


	//----- nvinfo : EIATTR_FRAME_SIZE
	.align		4
.L_15:
        /*000c*/ 	.byte	0x04, 0x11
        /*000e*/ 	.short	(.L_17 - .L_16)
	.align		4
.L_16:
        /*0010*/ 	.word	index@(_ZN7cutlass13device_kernelINS_4gemm6kernel13GemmUniversalIN4cute5tupleIJiiiiEEENS1_10collective13CollectiveMmaINS1_34MainloopSm90TmaGmmaWarpSpecializedILi5ENS5_IJNS4_1CILi1EEESB_SB_EEENS1_35KernelTmaWarpSpecializedCooperativeEEENS5_IJNSA_ILi256EEENSA_ILi64EEESG_EEENS_6half_tENS5_IJlSB_lEEESI_NS5_IJSB_llEEENS4_8TiledMMAINS4_8MMA_AtomIJNS4_4SM904GMMA25MMA_64x64x16_F32F16F16_SSILNSO_5MajorE0ELSQ_1ELNSO_7ScaleInE1ELSR_1EEEEEENS4_6LayoutINS5_IJNSA_ILi2EEESB_SB_EEENS5_IJSB_NSA_ILi0EEESX_EEEEENS5_IJNS4_10UnderscoreES10_S10_EEEEENS4_13SM90_TMA_LOADENS4_14ComposedLayoutINS4_7SwizzleILi3ELi4ELi3EEENS4_18smem_ptr_flag_bitsILi16EEENSU_INS5_IJNSA_ILi8EEESG_EEENS5_IJSG_SB_EEEEEEEvNS4_8identityES13_NS14_IS16_S18_NSU_INS5_IJSG_S19_EEENS5_IJSB_SG_EEEEEEEvS1E_EENS_8epilogue10collective6detail29Sm90TmaWarpSpecializedAdapterINS1L_15DefaultEpilogueISI_SJ_SJ_NS1K_6thread17LinearCombinationISI_Li1EffLNS1P_9ScaleType4KindE0ELNS_15FloatRoundStyleE2ESI_EENS1_15EpilogueDefaultEEEEEvvEEEEvNT_6ParamsE)
        /*0014*/ 	.word	0x00000000


	//----- nvinfo : EIATTR_MIN_STACK_SIZE
	.align		4
.L_17:
        /*0018*/ 	.byte	0x04, 0x12
        /*001a*/ 	.short	(.L_19 - .L_18)
	.align		4
.L_18:
        /*001c*/ 	.word	index@(_ZN7cutlass13device_kernelINS_4gemm6kernel13GemmUniversalIN4cute5tupleIJiiiiEEENS1_10collective13CollectiveMmaINS1_34MainloopSm90TmaGmmaWarpSpecializedILi5ENS5_IJNS4_1CILi1EEESB_SB_EEENS1_35KernelTmaWarpSpecializedCooperativeEEENS5_IJNSA_ILi256EEENSA_ILi64EEESG_EEENS_6half_tENS5_IJlSB_lEEESI_NS5_IJSB_llEEENS4_8TiledMMAINS4_8MMA_AtomIJNS4_4SM904GMMA25MMA_64x64x16_F32F16F16_SSILNSO_5MajorE0ELSQ_1ELNSO_7ScaleInE1ELSR_1EEEEEENS4_6LayoutINS5_IJNSA_ILi2EEESB_SB_EEENS5_IJSB_NSA_ILi0EEESX_EEEEENS5_IJNS4_10UnderscoreES10_S10_EEEEENS4_13SM90_TMA_LOADENS4_14ComposedLayoutINS4_7SwizzleILi3ELi4ELi3EEENS4_18smem_ptr_flag_bitsILi16EEENSU_INS5_IJNSA_ILi8EEESG_EEENS5_IJSG_SB_EEEEEEEvNS4_8identityES13_NS14_IS16_S18_NSU_INS5_IJSG_S19_EEENS5_IJSB_SG_EEEEEEEvS1E_EENS_8epilogue10collective6detail29Sm90TmaWarpSpecializedAdapterINS1L_15DefaultEpilogueISI_SJ_SJ_NS1K_6thread17LinearCombinationISI_Li1EffLNS1P_9ScaleType4KindE0ELNS_15FloatRoundStyleE2ESI_EENS1_15EpilogueDefaultEEEEEvvEEEEvNT_6ParamsE)
        /*0020*/ 	.word	0x00000000
.L_19:


//--------------------- .nv.compat                --------------------------
	.section	.nv.compat,"",@"SHT_CUDA_COMPAT_INFO"
	.align	4
        /*0000*/ 	.byte	0x02, 0x09, 0x01, 0x00, 0x02, 0x02, 0x04, 0x00, 0x02, 0x05, 0x05, 0x00, 0x03, 0x07, 0x01, 0x01
        /*0010*/ 	.byte	0x02, 0x03, 0x01, 0x00, 0x02, 0x06, 0x01, 0x00, 0x04, 0x0b, 0x08, 0x00, 0x00, 0x00, 0x00, 0x00
        /*0020*/ 	.byte	0x00, 0x00, 0x00, 0x00


//--------------------- .nv.info._ZN7cutlass13device_kernelINS_4gemm6kernel13GemmUniversalIN4cute5tupleIJiiiiEEENS1_10collective13CollectiveMmaINS1_34MainloopSm90TmaGmmaWarpSpecializedILi5ENS5_IJNS4_1CILi1EEESB_SB_EEENS1_35KernelTmaWarpSpecializedCooperativeEEENS5_IJNSA_ILi256EEENSA_ILi64EEESG_EEENS_6half_tENS5_IJlSB_lEEESI_NS5_IJSB_llEEENS4_8TiledMMAINS4_8MMA_AtomIJNS4_4SM904GMMA25MMA_64x64x16_F32F16F16_SSILNSO_5MajorE0ELSQ_1ELNSO_7ScaleInE1ELSR_1EEEEEENS4_6LayoutINS5_IJNSA_ILi2EEESB_SB_EEENS5_IJSB_NSA_ILi0EEESX_EEEEENS5_IJNS4_10UnderscoreES10_S10_EEEEENS4_13SM90_TMA_LOADENS4_14ComposedLayoutINS4_7SwizzleILi3ELi4ELi3EEENS4_18smem_ptr_flag_bitsILi16EEENSU_INS5_IJNSA_ILi8EEESG_EEENS5_IJSG_SB_EEEEEEEvNS4_8identityES13_NS14_IS16_S18_NSU_INS5_IJSG_S19_EEENS5_IJSB_SG_EEEEEEEvS1E_EENS_8epilogue10collective6detail29Sm90TmaWarpSpecializedAdapterINS1L_15DefaultEpilogueISI_SJ_SJ_NS1K_6thread17LinearCombinationISI_Li1EffLNS1P_9ScaleType4KindE0ELNS_15FloatRoundStyleE2ESI_EENS1_15EpilogueDefaultEEEEEvvEEEEvNT_6ParamsE --------------------------
	.section	.nv.info._ZN7cutlass13device_kernelINS_4gemm6kernel13GemmUniversalIN4cute5tupleIJiiiiEEENS1_10collective13CollectiveMmaINS1_34MainloopSm90TmaGmmaWarpSpecializedILi5ENS5_IJNS4_1CILi1EEESB_SB_EEENS1_35KernelTmaWarpSpecializedCooperativeEEENS5_IJNSA_ILi256EEENSA_ILi64EEESG_EEENS_6half_tENS5_IJlSB_lEEESI_NS5_IJSB_llEEENS4_8TiledMMAINS4_8MMA_AtomIJNS4_4SM904GMMA25MMA_64x64x16_F32F16F16_SSILNSO_5MajorE0ELSQ_1ELNSO_7ScaleInE1ELSR_1EEEEEENS4_6LayoutINS5_IJNSA_ILi2EEESB_SB_EEENS5_IJSB_NSA_ILi0EEESX_EEEEENS5_IJNS4_10UnderscoreES10_S10_EEEEENS4_13SM90_TMA_LOADENS4_14ComposedLayoutINS4_7SwizzleILi3ELi4ELi3EEENS4_18smem_ptr_flag_bitsILi16EEENSU_INS5_IJNSA_ILi8EEESG_EEENS5_IJSG_SB_EEEEEEEvNS4_8identityES13_NS14_IS16_S18_NSU_INS5_IJSG_S19_EEENS5_IJSB_SG_EEEEEEEvS1E_EENS_8epilogue10collective6detail29Sm90TmaWarpSpecializedAdapterINS1L_15DefaultEpilogueISI_SJ_SJ_NS1K_6thread17LinearCombinationISI_Li1EffLNS1P_9ScaleType4KindE0ELNS_15FloatRoundStyleE2ESI_EENS1_15EpilogueDefaultEEEEEvvEEEEvNT_6ParamsE,"",@"SHT_CUDA_INFO"
	.sectionflags	@""
	.align	4


	//----- nvinfo : EIATTR_CUDA_API_VERSION
	.align		4
        /*0000*/ 	.byte	0x04, 0x37
        /*0002*/ 	.short	(.L_21 - .L_20)
.L_20:
        /*0004*/ 	.word	0x00000082


	//----- nvinfo : EIATTR_KPARAM_INFO
	.align		4
.L_21:
        /*0008*/ 	.byte	0x04, 0x17
        /*000a*/ 	.short	(.L_23 - .L_22)
.L_22:
        /*000c*/ 	.word	0x00000000
        /*0010*/ 	.short	0x0000
        /*0012*/ 	.short	0x0070
        /*0014*/ 	.byte	0x00, 0xf0, 0x01, 0x10


	//----- nvinfo : EIATTR_SPARSE_MMA_MASK
	.align		4
.L_23:
        /*0018*/ 	.byte	0x03, 0x50
        /*001a*/ 	.short	0x0000


	//----- nvinfo : EIATTR_MAXREG_COUNT
	.align		4
        /*001c*/ 	.byte	0x03, 0x1b
        /*001e*/ 	.short	0x00a8


	//----- nvinfo : EIATTR_NUM_BARRIERS
	.align		4
        /*0020*/ 	.byte	0x02, 0x4c
        /*0022*/ 	.byte	0x01
	.zero		1


	//----- nvinfo : EIATTR_EXTERNS
	.align		4
        /*0024*/ 	.byte	0x04, 0x0f
        /*0026*/ 	.short	(.L_25 - .L_24)


	//   ....[0]....
	.align		4
.L_24:
        /*0028*/ 	.word	index@(__assertfail)


	//----- nvinfo : EIATTR_MERCURY_ISA_VERSION
	.align		4
.L_25:
        /*002c*/ 	.byte	0x03, 0x5f
        /*002e*/ 	.short	0x0101


	//----- nvinfo : EIATTR_INT_WARP_WIDE_INSTR_OFFSETS
	.align		4
        /*0030*/ 	.byte	0x04, 0x31
        /*0032*/ 	.short	(.L_27 - .L_26)


	//   ....[0]....
.L_26:
        /*0034*/ 	.word	0x000003a0


	//   ....[1]....
        /*0038*/ 	.word	0x000003b0


	//   ....[2]....
        /*003c*/ 	.word	0x000004f0


	//----- nvinfo : EIATTR_COOP_GROUP_MASK_REGIDS
	.align		4
.L_27:
        /*0040*/ 	.byte	0x04, 0x29
        /*0042*/ 	.short	(.L_29 - .L_28)


	//   ....[0]....
.L_28:
        /*0044*/ 	.word	0xffffffff


	//   ....[1]....
        /*0048*/ 	.word	0xffffffff


	//   ....[2]....
        /*004c*/ 	.word	0xffffffff


	//   ....[3]....
        /*0050*/ 	.word	0xffffffff


	//   ....[4]....
        /*0054*/ 	.word	0xffffffff


	//----- nvinfo : EIATTR_COOP_GROUP_INSTR_OFFSETS
	.align		4
.L_29:
        /*0058*/ 	.byte	0x04, 0x28
        /*005a*/ 	.short	(.L_31 - .L_30)


	//   ....[0]....
.L_30:
        /*005c*/ 	.word	0x00000060


	//   ....[1]....
        /*0060*/ 	.word	0x00000070


	//   ....[2]....
        /*0064*/ 	.word	0x00000130


	//   ....[3]....
        /*0068*/ 	.word	0x000002e0


	//   ....[4]....
        /*006c*/ 	.word	0x00000fa0


	//----- nvinfo : EIATTR_REG_RECONFIG
	.align		4
.L_31:
        /*0070*/ 	.byte	0x01, 0x54
	.zero		2


	//----- nvinfo : EIATTR_SYSCALL_OFFSETS
	.align		4
        /*0074*/ 	.byte	0x04, 0x46
        /*0076*/ 	.short	(.L_33 - .L_32)


	//   ....[0]....
.L_32:
        /*0078*/ 	.word	0x00001160


	//----- nvinfo : EIATTR_MBARRIER_INSTR_OFFSETS
	.align		4
.L_33:
        /*007c*/ 	.byte	0x04, 0x39
        /*007e*/ 	.short	(.L_35 - .L_34)


	//   ....[0]....
.L_34:
        /*0080*/ 	.word	0x00000230
        /*0084*/ 	.word	0x000000ff
        /*0088*/ 	.word	0x00000000
        /*008c*/ 	.short	0x0100
        /*008e*/ 	.byte	0x08
	.zero		1


	//   ....[1]....
        /*0090*/ 	.word	0x00000240
        /*0094*/ 	.word	0x000000ff
        /*0098*/ 	.word	0x00000028
        /*009c*/ 	.short	0x0100
        /*009e*/ 	.byte	0x08
	.zero		1


	//   ....[2]....
        /*00a0*/ 	.word	0x00000250
        /*00a4*/ 	.word	0x000000ff
        /*00a8*/ 	.word	0x00000008
        /*00ac*/ 	.short	0x0100
        /*00ae*/ 	.byte	0x08
	.zero		1


	//   ....[3]....
        /*00b0*/ 	.word	0x00000260
        /*00b4*/ 	.word	0x000000ff
        /*00b8*/ 	.word	0x00000030
        /*00bc*/ 	.short	0x0100
        /*00be*/ 	.byte	0x08
	.zero		1


	//   ....[4]....
        /*00c0*/ 	.word	0x00000270
        /*00c4*/ 	.word	0x000000ff
        /*00c8*/ 	.word	0x00000010
        /*00cc*/ 	.short	0x0100
        /*00ce*/ 	.byte	0x08
	.zero		1


	//   ....[5]....
        /*00d0*/ 	.word	0x00000280
        /*00d4*/ 	.word	0x000000ff
        /*00d8*/ 	.word	0x00000038
        /*00dc*/ 	.short	0x0100
        /*00de*/ 	.byte	0x08
	.zero		1


	//   ....[6]....
        /*00e0*/ 	.word	0x00000290
        /*00e4*/ 	.word	0x000000ff
        /*00e8*/ 	.word	0x00000018
        /*00ec*/ 	.short	0x0100
        /*00ee*/ 	.byte	0x08
	.zero		1


	//   ....[7]....
        /*00f0*/ 	.word	0x000002a0
        /*00f4*/ 	.word	0x000000ff
        /*00f8*/ 	.word	0x00000040
        /*00fc*/ 	.short	0x0100
        /*00fe*/ 	.byte	0x08
	.zero		1


	//   ....[8]....
        /*0100*/ 	.word	0x000002b0
        /*0104*/ 	.word	0x000000ff
        /*0108*/ 	.word	0x00000020
        /*010c*/ 	.short	0x0100
        /*010e*/ 	.byte	0x08
	.zero		1


	//   ....[9]....
        /*0110*/ 	.word	0x000002c0
        /*0114*/ 	.word	0x000000ff
        /*0118*/ 	.word	0x00000048
        /*011c*/ 	.short	0x0100
        /*011e*/ 	.byte	0x08
	.zero		1


	//   ....[10]....
        /*0120*/ 	.word	0x00000560
        /*0124*/ 	.word	0x000000ff
        /*0128*/ 	.word	0x00000060
        /*012c*/ 	.short	0x0100
        /*012e*/ 	.byte	0x06
	.zero		1


	//   ....[11]....
        /*0130*/ 	.word	0x000005c0
        /*0134*/ 	.word	0x000000ff
        /*0138*/ 	.word	0x00000068
        /*013c*/ 	.short	0x0100
        /*013e*/ 	.byte	0x06
	.zero		1


	//   ....[12]....
        /*0140*/ 	.word	0x000011e0
        /*0144*/ 	.word	0x00000003
        /*0148*/ 	.word	0x00000000
        /*014c*/ 	.short	0x010a
        /*014e*/ 	.byte	0x3f
	.zero		1


	//   ....[13]....
        /*0150*/ 	.word	0x00001220
        /*0154*/ 	.word	0x00000003
        /*0158*/ 	.word	0x00000000
        /*015c*/ 	.short	0x010a
        /*015e*/ 	.byte	0x3f
	.zero		1


	//   ....[14]....
        /*0160*/ 	.word	0x00001730
        /*0164*/ 	.word	0x000000ff
        /*0168*/ 	.word	0x00000000
        /*016c*/ 	.short	0x010a
        /*016e*/ 	.byte	0x08
	.zero		1


	//   ....[15]....
        /*0170*/ 	.word	0x00001770
        /*0174*/ 	.word	0x000000ff
        /*0178*/ 	.word	0x00000000
        /*017c*/ 	.short	0x010a
        /*017e*/ 	.byte	0x08
	.zero		1


	//   ....[16]....
        /*0180*/ 	.word	0x00001b50
        /*0184*/ 	.word	0x000000ff
        /*0188*/ 	.word	0x00000000
        /*018c*/ 	.short	0x0101
        /*018e*/ 	.byte	0x08
	.zero		1


	//   ....[17]....
        /*0190*/ 	.word	0x00001d50
        /*0194*/ 	.word	0x000000ff
        /*0198*/ 	.word	0x00000000
        /*019c*/ 	.short	0x0101
        /*019e*/ 	.byte	0x06
	.zero		1


	//   ....[18]....
        /*01a0*/ 	.word	0x00007e40
        /*01a4*/ 	.word	0x0000000e
        /*01a8*/ 	.word	0x00000028
        /*01ac*/ 	.short	0x010a
        /*01ae*/ 	.byte	0x3f
	.zero		1


	//   ....[19]....
        /*01b0*/ 	.word	0x000081c0
        /*01b4*/ 	.word	0x00000006
        /*01b8*/ 	.word	0x00000068
        /*01bc*/ 	.short	0x0101
        /*01be*/ 	.byte	0x3f
	.zero		1


	//   ....[20]....
        /*01c0*/ 	.word	0x000088f0
        /*01c4*/ 	.word	0x00000007
        /*01c8*/ 	.word	0x00000000
        /*01cc*/ 	.short	0x010a
        /*01ce*/ 	.byte	0x3f
	.zero		1


	//   ....[21]....
        /*01d0*/ 	.word	0x00008970
        /*01d4*/ 	.word	0x00000009
        /*01d8*/ 	.word	0x00000000
        /*01dc*/ 	.short	0x010a
        /*01de*/ 	.byte	0x3f
	.zero		1


	//   ....[22]....
        /*01e0*/ 	.word	0x00008a00
        /*01e4*/ 	.word	0x00000006
        /*01e8*/ 	.word	0x00000000
        /*01ec*/ 	.short	0x010a
        /*01ee*/ 	.byte	0x3f
	.zero		1


	//   ....[23]....
        /*01f0*/ 	.word	0x00008a90
        /*01f4*/ 	.word	0x00000009
        /*01f8*/ 	.word	0x00000000
        /*01fc*/ 	.short	0x010a
        /*01fe*/ 	.byte	0x3f
	.zero		1


	//   ....[24]....
        /*0200*/ 	.word	0x00008b20
        /*0204*/ 	.word	0x00000003
        /*0208*/ 	.word	0x00000000
        /*020c*/ 	.short	0x010a
        /*020e*/ 	.byte	0x3f
	.zero		1


	//   ....[25]....
        /*0210*/ 	.word	0x00008b80
        /*0214*/ 	.word	0x00000003
        /*0218*/ 	.word	0x00000000
        /*021c*/ 	.short	0x010a
        /*021e*/ 	.byte	0x3f
	.zero		1


	//   ....[26]....
        /*0220*/ 	.word	0x00008be0
        /*0224*/ 	.word	0x00000004
        /*0228*/ 	.word	0x00000000
        /*022c*/ 	.short	0x010a
        /*022e*/ 	.byte	0x3f
	.zero		1


	//   ....[27]....
        /*0230*/ 	.word	0x00008cb0
        /*0234*/ 	.word	0x0000000e
        /*0238*/ 	.word	0x00000028
        /*023c*/ 	.short	0x010a
        /*023e*/ 	.byte	0x3f
	.zero		1


	//   ....[28]....
        /*0240*/ 	.word	0x00008d80
        /*0244*/ 	.word	0x00000007
        /*0248*/ 	.word	0x00000000
        /*024c*/ 	.short	0x010a
        /*024e*/ 	.byte	0x3f
	.zero		1


	//   ....[29]....
        /*0250*/ 	.word	0x00008dd0
        /*0254*/ 	.word	0x00000009
        /*0258*/ 	.word	0x00000000
        /*025c*/ 	.short	0x010a
        /*025e*/ 	.byte	0x3f
	.zero		1


	//   ....[30]....
        /*0260*/ 	.word	0x00008e20
        /*0264*/ 	.word	0x00000006
        /*0268*/ 	.word	0x00000000
        /*026c*/ 	.short	0x010a
        /*026e*/ 	.byte	0x3f
	.zero		1


	//   ....[31]....
        /*0270*/ 	.word	0x00008e70
        /*0274*/ 	.word	0x00000009
        /*0278*/ 	.word	0x00000000
        /*027c*/ 	.short	0x010a
        /*027e*/ 	.byte	0x3f
	.zero		1


	//----- nvinfo : EIATTR_NUM_MBARRIERS
	.align		4
.L_35:
        /*0280*/ 	.byte	0x03, 0x38
        /*0282*/ 	.short	0x000c


	//----- nvinfo : EIATTR_EXIT_INSTR_OFFSETS
	.align		4
        /*0284*/ 	.byte	0x04, 0x1c
        /*0286*/ 	.short	(.L_37 - .L_36)


	//   ....[0]....
.L_36:
        /*0288*/ 	.word	0x00000610


	//   ....[1]....
        /*028c*/ 	.word	0x00000ed0


	//   ....[2]....
        /*0290*/ 	.word	0x000074b0


	//   ....[3]....
        /*0294*/ 	.word	0x00007ae0


	//   ....[4]....
        /*0298*/ 	.word	0x00008b70


	//----- nvinfo : EIATTR_MAX_THREADS
	.align		4
.L_37:
        /*029c*/ 	.byte	0x04, 0x05
        /*029e*/ 	.short	(.L_39 - .L_38)
.L_38:
        /*02a0*/ 	.word	0x00000180
        /*02a4*/ 	.word	0x00000001
        /*02a8*/ 	.word	0x00000001


	//----- nvinfo : EIATTR_CRS_STACK_SIZE
	.align		4
.L_39:
        /*02ac*/ 	.byte	0x04, 0x1e
        /*02ae*/ 	.short	(.L_41 - .L_40)
.L_40:
        /*02b0*/ 	.word	0x00000000


	//----- nvinfo : EIATTR_CBANK_PARAM_SIZE
	.align		4
.L_41:
        /*02b4*/ 	.byte	0x03, 0x19
        /*02b6*/ 	.short	0x0470


	//----- nvinfo : EIATTR_PARAM_CBANK
	.align		4
        /*02b8*/ 	.byte	0x04, 0x0a
        /*02ba*/ 	.short	(.L_43 - .L_42)
	.align		4
.L_42:
        /*02bc*/ 	.word	index@(.nv.constant0._ZN7cutlass13device_kernelINS_4gemm6kernel13GemmUniversalIN4cute5tupleIJiiiiEEENS1_10collective13CollectiveMmaINS1_34MainloopSm90TmaGmmaWarpSpecializedILi5ENS5_IJNS4_1CILi1EEESB_SB_EEENS1_35KernelTmaWarpSpecializedCooperativeEEENS5_IJNSA_ILi256EEENSA_ILi64EEESG_EEENS_6half_tENS5_IJlSB_lEEESI_NS5_IJSB_llEEENS4_8TiledMMAINS4_8MMA_AtomIJNS4_4SM904GMMA25MMA_64x64x16_F32F16F16_SSILNSO_5MajorE0ELSQ_1ELNSO_7ScaleInE1ELSR_1EEEEEENS4_6LayoutINS5_IJNSA_ILi2EEESB_SB_EEENS5_IJSB_NSA_ILi0EEESX_EEEEENS5_IJNS4_10UnderscoreES10_S10_EEEEENS4_13SM90_TMA_LOADENS4_14ComposedLayoutINS4_7SwizzleILi3ELi4ELi3EEENS4_18smem_ptr_flag_bitsILi16EEENSU_INS5_IJNSA_ILi8EEESG_EEENS5_IJSG_SB_EEEEEEEvNS4_8identityES13_NS14_IS16_S18_NSU_INS5_IJSG_S19_EEENS5_IJSB_SG_EEEEEEEvS1E_EENS_8epilogue10collective6detail29Sm90TmaWarpSpecializedAdapterINS1L_15DefaultEpilogueISI_SJ_SJ_NS1K_6thread17LinearCombinationISI_Li1EffLNS1P_9ScaleType4KindE0ELNS_15FloatRoundStyleE2ESI_EENS1_15EpilogueDefaultEEEEEvvEEEEvNT_6ParamsE)
        /*02c0*/ 	.short	0x0210
        /*02c2*/ 	.short	0x0470


	//----- nvinfo : EIATTR_SW_WAR
	.align		4
.L_43:
        /*02c4*/ 	.byte	0x04, 0x36
        /*02c6*/ 	.short	(.L_45 - .L_44)
.L_44:
        /*02c8*/ 	.word	0x00000008
.L_45:


//--------------------- .nv.callgraph             --------------------------
	.section	.nv.callgraph,"",@"SHT_CUDA_CALLGRAPH"
	.align	4
	.sectionentsize	8
	.align		4
        /*0000*/ 	.word	0x00000000
	.align		4
        /*0004*/ 	.word	0xffffffff
	.align		4
        /*0008*/ 	.word	index@(_ZN7cutlass13device_kernelINS_4gemm6kernel13GemmUniversalIN4cute5tupleIJiiiiEEENS1_10collective13CollectiveMmaINS1_34MainloopSm90TmaGmmaWarpSpecializedILi5ENS5_IJNS4_1CILi1EEESB_SB_EEENS1_35KernelTmaWarpSpecializedCooperativeEEENS5_IJNSA_ILi256EEENSA_ILi64EEESG_EEENS_6half_tENS5_IJlSB_lEEESI_NS5_IJSB_llEEENS4_8TiledMMAINS4_8MMA_AtomIJNS4_4SM904GMMA25MMA_64x64x16_F32F16F16_SSILNSO_5MajorE0ELSQ_1ELNSO_7ScaleInE1ELSR_1EEEEEENS4_6LayoutINS5_IJNSA_ILi2EEESB_SB_EEENS5_IJSB_NSA_ILi0EEESX_EEEEENS5_IJNS4_10UnderscoreES10_S10_EEEEENS4_13SM90_TMA_LOADENS4_14ComposedLayoutINS4_7SwizzleILi3ELi4ELi3EEENS4_18smem_ptr_flag_bitsILi16EEENSU_INS5_IJNSA_ILi8EEESG_EEENS5_IJSG_SB_EEEEEEEvNS4_8identityES13_NS14_IS16_S18_NSU_INS5_IJSG_S19_EEENS5_IJSB_SG_EEEEEEEvS1E_EENS_8epilogue10collective6detail29Sm90TmaWarpSpecializedAdapterINS1L_15DefaultEpilogueISI_SJ_SJ_NS1K_6thread17LinearCombinationISI_Li1EffLNS1P_9ScaleType4KindE0ELNS_15FloatRoundStyleE2ESI_EENS1_15EpilogueDefaultEEEEEvvEEEEvNT_6ParamsE)
	.align		4
        /*000c*/ 	.word	index@(__assertfail)
	.align		4
        /*0010*/ 	.word	0x00000000
	.align		4
        /*0014*/ 	.word	0xfffffffe
	.align		4
        /*0018*/ 	.word	0x00000000
	.align		4
        /*001c*/ 	.word	0xfffffffd
	.align		4
        /*0020*/ 	.word	0x00000000
	.align		4
        /*0024*/ 	.word	0xfffffffc


//--------------------- .nv.constant4             --------------------------
	.section	.nv.constant4,"a",@progbits
	.align	8
	.align		8
.nv.constant4:
        /*0000*/ 	.dword	__assertfail
	.align		8
        /*0008*/ 	.dword	__unnamed_1
	.align		8
        /*0010*/ 	.dword	_ZN40_INTERNAL_3e256760_4_k_cu_82aa080f_247164cuda3std3__45__cpo5beginE
	.align		8
        /*0018*/ 	.dword	_ZN40_INTERNAL_3e256760_4_k_cu_82aa080f_247164cuda3std3__45__cpo3endE
	.align		8
        /*0020*/ 	.dword	_ZN40_INTERNAL_3e256760_4_k_cu_82aa080f_247164cuda3std3__45__cpo6cbeginE
	.align		8
        /*0028*/ 	.dword	_ZN40_INTERNAL_3e256760_4_k_cu_82aa080f_247164cuda3std3__45__cpo4cendE
	.align		8
        /*0030*/ 	.dword	_ZN40_INTERNAL_3e256760_4_k_cu_82aa080f_247164cuda3std3__442_GLOBAL__N__3e256760_4_k_cu_82aa080f_247166ignoreE
	.align		8
        /*0038*/ 	.dword	_ZN40_INTERNAL_3e256760_4_k_cu_82aa080f_247164cuda3std3__419piecewise_constructE
	.align		8
        /*0040*/ 	.dword	_ZN40_INTERNAL_3e256760_4_k_cu_82aa080f_247164cuda3std3__48in_placeE
	.align		8
        /*0048*/ 	.dword	_ZN40_INTERNAL_3e256760_4_k_cu_82aa080f_247164cuda3std6ranges3__45__cpo4swapE
	.align		8
        /*0050*/ 	.dword	_ZN40_INTERNAL_3e256760_4_k_cu_82aa080f_247164cuda3std6ranges3__45__cpo9iter_moveE
	.align		8
        /*0058*/ 	.dword	_ZN40_INTERNAL_3e256760_4_k_cu_82aa080f_247164cute7productE
	.align		8
        /*0060*/ 	.dword	_ZN40_INTERNAL_3e256760_4_k_cu_82aa080f_247164cute1_E
	.align		8
        /*0068*/ 	.dword	$str$22
	.align		8
        /*0070*/ 	.dword	$str$23


//--------------------- .text._ZN7cutlass13device_kernelINS_4gemm6kernel13GemmUniversalIN4cute5tupleIJiiiiEEENS1_10collective13CollectiveMmaINS1_34MainloopSm90TmaGmmaWarpSpecializedILi5ENS5_IJNS4_1CILi1EEESB_SB_EEENS1_35KernelTmaWarpSpecializedCooperativeEEENS5_IJNSA_ILi256EEENSA_ILi64EEESG_EEENS_6half_tENS5_IJlSB_lEEESI_NS5_IJSB_llEEENS4_8TiledMMAINS4_8MMA_AtomIJNS4_4SM904GMMA25MMA_64x64x16_F32F16F16_SSILNSO_5MajorE0ELSQ_1ELNSO_7ScaleInE1ELSR_1EEEEEENS4_6LayoutINS5_IJNSA_ILi2EEESB_SB_EEENS5_IJSB_NSA_ILi0EEESX_EEEEENS5_IJNS4_10UnderscoreES10_S10_EEEEENS4_13SM90_TMA_LOADENS4_14ComposedLayoutINS4_7SwizzleILi3ELi4ELi3EEENS4_18smem_ptr_flag_bitsILi16EEENSU_INS5_IJNSA_ILi8EEESG_EEENS5_IJSG_SB_EEEEEEEvNS4_8identityES13_NS14_IS16_S18_NSU_INS5_IJSG_S19_EEENS5_IJSB_SG_EEEEEEEvS1E_EENS_8epilogue10collective6detail29Sm90TmaWarpSpecializedAdapterINS1L_15DefaultEpilogueISI_SJ_SJ_NS1K_6thread17LinearCombinationISI_Li1EffLNS1P_9ScaleType4KindE0ELNS_15FloatRoundStyleE2ESI_EENS1_15EpilogueDefaultEEEEEvvEEEEvNT_6ParamsE --------------------------
	.section	.text._ZN7cutlass13device_kernelINS_4gemm6kernel13GemmUniversalIN4cute5tupleIJiiiiEEENS1_10collective13CollectiveMmaINS1_34MainloopSm90TmaGmmaWarpSpecializedILi5ENS5_IJNS4_1CILi1EEESB_SB_EEENS1_35KernelTmaWarpSpecializedCooperativeEEENS5_IJNSA_ILi256EEENSA_ILi64EEESG_EEENS_6half_tENS5_IJlSB_lEEESI_NS5_IJSB_llEEENS4_8TiledMMAINS4_8MMA_AtomIJNS4_4SM904GMMA25MMA_64x64x16_F32F16F16_SSILNSO_5MajorE0ELSQ_1ELNSO_7ScaleInE1ELSR_1EEEEEENS4_6LayoutINS5_IJNSA_ILi2EEESB_SB_EEENS5_IJSB_NSA_ILi0EEESX_EEEEENS5_IJNS4_10UnderscoreES10_S10_EEEEENS4_13SM90_TMA_LOADENS4_14ComposedLayoutINS4_7SwizzleILi3ELi4ELi3EEENS4_18smem_ptr_flag_bitsILi16EEENSU_INS5_IJNSA_ILi8EEESG_EEENS5_IJSG_SB_EEEEEEEvNS4_8identityES13_NS14_IS16_S18_NSU_INS5_IJSG_S19_EEENS5_IJSB_SG_EEEEEEEvS1E_EENS_8epilogue10collective6detail29Sm90TmaWarpSpecializedAdapterINS1L_15DefaultEpilogueISI_SJ_SJ_NS1K_6thread17LinearCombinationISI_Li1EffLNS1P_9ScaleType4KindE0ELNS_15FloatRoundStyleE2ESI_EENS1_15EpilogueDefaultEEEEEvvEEEEvNT_6ParamsE,"ax",@progbits
	.align	128
.text._ZN7cutlass13device_kernelINS_4gemm6kernel13GemmUniversalIN4cute5tupleIJiiiiEEENS1_10collective13CollectiveMmaINS1_34MainloopSm90TmaGmmaWarpSpecializedILi5ENS5_IJNS4_1CILi1EEESB_SB_EEENS1_35KernelTmaWarpSpecializedCooperativeEEENS5_IJNSA_ILi256EEENSA_ILi64EEESG_EEENS_6half_tENS5_IJlSB_lEEESI_NS5_IJSB_llEEENS4_8TiledMMAINS4_8MMA_AtomIJNS4_4SM904GMMA25MMA_64x64x16_F32F16F16_SSILNSO_5MajorE0ELSQ_1ELNSO_7ScaleInE1ELSR_1EEEEEENS4_6LayoutINS5_IJNSA_ILi2EEESB_SB_EEENS5_IJSB_NSA_ILi0EEESX_EEEEENS5_IJNS4_10UnderscoreES10_S10_EEEEENS4_13SM90_TMA_LOADENS4_14ComposedLayoutINS4_7SwizzleILi3ELi4ELi3EEENS4_18smem_ptr_flag_bitsILi16EEENSU_INS5_IJNSA_ILi8EEESG_EEENS5_IJSG_SB_EEEEEEEvNS4_8identityES13_NS14_IS16_S18_NSU_INS5_IJSG_S19_EEENS5_IJSB_SG_EEEEEEEvS1E_EENS_8epilogue10collective6detail29Sm90TmaWarpSpecializedAdapterINS1L_15DefaultEpilogueISI_SJ_SJ_NS1K_6thread17LinearCombinationISI_Li1EffLNS1P_9ScaleType4KindE0ELNS_15FloatRoundStyleE2ESI_EENS1_15EpilogueDefaultEEEEEvvEEEEvNT_6ParamsE:
        .type           _ZN7cutlass13device_kernelINS_4gemm6kernel13GemmUniversalIN4cute5tupleIJiiiiEEENS1_10collective13CollectiveMmaINS1_34MainloopSm90TmaGmmaWarpSpecializedILi5ENS5_IJNS4_1CILi1EEESB_SB_EEENS1_35KernelTmaWarpSpecializedCooperativeEEENS5_IJNSA_ILi256EEENSA_ILi64EEESG_EEENS_6half_tENS5_IJlSB_lEEESI_NS5_IJSB_llEEENS4_8TiledMMAINS4_8MMA_AtomIJNS4_4SM904GMMA25MMA_64x64x16_F32F16F16_SSILNSO_5MajorE0ELSQ_1ELNSO_7ScaleInE1ELSR_1EEEEEENS4_6LayoutINS5_IJNSA_ILi2EEESB_SB_EEENS5_IJSB_NSA_ILi0EEESX_EEEEENS5_IJNS4_10UnderscoreES10_S10_EEEEENS4_13SM90_TMA_LOADENS4_14ComposedLayoutINS4_7SwizzleILi3ELi4ELi3EEENS4_18smem_ptr_flag_bitsILi16EEENSU_INS5_IJNSA_ILi8EEESG_EEENS5_IJSG_SB_EEEEEEEvNS4_8identityES13_NS14_IS16_S18_NSU_INS5_IJSG_S19_EEENS5_IJSB_SG_EEEEEEEvS1E_EENS_8epilogue10collective6detail29Sm90TmaWarpSpecializedAdapterINS1L_15DefaultEpilogueISI_SJ_SJ_NS1K_6thread17LinearCombinationISI_Li1EffLNS1P_9ScaleType4KindE0ELNS_15FloatRoundStyleE2ESI_EENS1_15EpilogueDefaultEEEEEvvEEEEvNT_6ParamsE,@function
        .size           _ZN7cutlass13device_kernelINS_4gemm6kernel13GemmUniversalIN4cute5tupleIJiiiiEEENS1_10collective13CollectiveMmaINS1_34MainloopSm90TmaGmmaWarpSpecializedILi5ENS5_IJNS4_1CILi1EEESB_SB_EEENS1_35KernelTmaWarpSpecializedCooperativeEEENS5_IJNSA_ILi256EEENSA_ILi64EEESG_EEENS_6half_tENS5_IJlSB_lEEESI_NS5_IJSB_llEEENS4_8TiledMMAINS4_8MMA_AtomIJNS4_4SM904GMMA25MMA_64x64x16_F32F16F16_SSILNSO_5MajorE0ELSQ_1ELNSO_7ScaleInE1ELSR_1EEEEEENS4_6LayoutINS5_IJNSA_ILi2EEESB_SB_EEENS5_IJSB_NSA_ILi0EEESX_EEEEENS5_IJNS4_10UnderscoreES10_S10_EEEEENS4_13SM90_TMA_LOADENS4_14ComposedLayoutINS4_7SwizzleILi3ELi4ELi3EEENS4_18smem_ptr_flag_bitsILi16EEENSU_INS5_IJNSA_ILi8EEESG_EEENS5_IJSG_SB_EEEEEEEvNS4_8identityES13_NS14_IS16_S18_NSU_INS5_IJSG_S19_EEENS5_IJSB_SG_EEEEEEEvS1E_EENS_8epilogue10collective6detail29Sm90TmaWarpSpecializedAdapterINS1L_15DefaultEpilogueISI_SJ_SJ_NS1K_6thread17LinearCombinationISI_Li1EffLNS1P_9ScaleType4KindE0ELNS_15FloatRoundStyleE2ESI_EENS1_15EpilogueDefaultEEEEEvvEEEEvNT_6ParamsE,(.L_x_194 - _ZN7cutlass13device_kernelINS_4gemm6kernel13GemmUniversalIN4cute5tupleIJiiiiEEENS1_10collective13CollectiveMmaINS1_34MainloopSm90TmaGmmaWarpSpecializedILi5ENS5_IJNS4_1CILi1EEESB_SB_EEENS1_35KernelTmaWarpSpecializedCooperativeEEENS5_IJNSA_ILi256EEENSA_ILi64EEESG_EEENS_6half_tENS5_IJlSB_lEEESI_NS5_IJSB_llEEENS4_8TiledMMAINS4_8MMA_AtomIJNS4_4SM904GMMA25MMA_64x64x16_F32F16F16_SSILNSO_5MajorE0ELSQ_1ELNSO_7ScaleInE1ELSR_1EEEEEENS4_6LayoutINS5_IJNSA_ILi2EEESB_SB_EEENS5_IJSB_NSA_ILi0EEESX_EEEEENS5_IJNS4_10UnderscoreES10_S10_EEEEENS4_13SM90_TMA_LOADENS4_14ComposedLayoutINS4_7SwizzleILi3ELi4ELi3EEENS4_18smem_ptr_flag_bitsILi16EEENSU_INS5_IJNSA_ILi8EEESG_EEENS5_IJSG_SB_EEEEEEEvNS4_8identityES13_NS14_IS16_S18_NSU_INS5_IJSG_S19_EEENS5_IJSB_SG_EEEEEEEvS1E_EENS_8epilogue10collective6detail29Sm90TmaWarpSpecializedAdapterINS1L_15DefaultEpilogueISI_SJ_SJ_NS1K_6thread17LinearCombinationISI_Li1EffLNS1P_9ScaleType4KindE0ELNS_15FloatRoundStyleE2ESI_EENS1_15EpilogueDefaultEEEEEvvEEEEvNT_6ParamsE)
        .other          _ZN7cutlass13device_kernelINS_4gemm6kernel13GemmUniversalIN4cute5tupleIJiiiiEEENS1_10collective13CollectiveMmaINS1_34MainloopSm90TmaGmmaWarpSpecializedILi5ENS5_IJNS4_1CILi1EEESB_SB_EEENS1_35KernelTmaWarpSpecializedCooperativeEEENS5_IJNSA_ILi256EEENSA_ILi64EEESG_EEENS_6half_tENS5_IJlSB_lEEESI_NS5_IJSB_llEEENS4_8TiledMMAINS4_8MMA_AtomIJNS4_4SM904GMMA25MMA_64x64x16_F32F16F16_SSILNSO_5MajorE0ELSQ_1ELNSO_7ScaleInE1ELSR_1EEEEEENS4_6LayoutINS5_IJNSA_ILi2EEESB_SB_EEENS5_IJSB_NSA_ILi0EEESX_EEEEENS5_IJNS4_10UnderscoreES10_S10_EEEEENS4_13SM90_TMA_LOADENS4_14ComposedLayoutINS4_7SwizzleILi3ELi4ELi3EEENS4_18smem_ptr_flag_bitsILi16EEENSU_INS5_IJNSA_ILi8EEESG_EEENS5_IJSG_SB_EEEEEEEvNS4_8identityES13_NS14_IS16_S18_NSU_INS5_IJSG_S19_EEENS5_IJSB_SG_EEEEEEEvS1E_EENS_8epilogue10collective6detail29Sm90TmaWarpSpecializedAdapterINS1L_15DefaultEpilogueISI_SJ_SJ_NS1K_6thread17LinearCombinationISI_Li1EffLNS1P_9ScaleType4KindE0ELNS_15FloatRoundStyleE2ESI_EENS1_15EpilogueDefaultEEEEEvvEEEEvNT_6ParamsE,@"STO_CUDA_ENTRY STV_DEFAULT"
_ZN7cutlass13device_kernelINS_4gemm6kernel13GemmUniversalIN4cute5tupleIJiiiiEEENS1_10collective13CollectiveMmaINS1_34MainloopSm90TmaGmmaWarpSpecializedILi5ENS5_IJNS4_1CILi1EEESB_SB_EEENS1_35KernelTmaWarpSpecializedCooperativeEEENS5_IJNSA_ILi256EEENSA_ILi64EEESG_EEENS_6half_tENS5_IJlSB_lEEESI_NS5_IJSB_llEEENS4_8TiledMMAINS4_8MMA_AtomIJNS4_4SM904GMMA25MMA_64x64x16_F32F16F16_SSILNSO_5MajorE0ELSQ_1ELNSO_7ScaleInE1ELSR_1EEEEEENS4_6LayoutINS5_IJNSA_ILi2EEESB_SB_EEENS5_IJSB_NSA_ILi0EEESX_EEEEENS5_IJNS4_10UnderscoreES10_S10_EEEEENS4_13SM90_TMA_LOADENS4_14ComposedLayoutINS4_7SwizzleILi3ELi4ELi3EEENS4_18smem_ptr_flag_bitsILi16EEENSU_INS5_IJNSA_ILi8EEESG_EEENS5_IJSG_SB_EEEEEEEvNS4_8identityES13_NS14_IS16_S18_NSU_INS5_IJSG_S19_EEENS5_IJSB_SG_EEEEEEEvS1E_EENS_8epilogue10collective6detail29Sm90TmaWarpSpecializedAdapterINS1L_15DefaultEpilogueISI_SJ_SJ_NS1K_6thread17LinearCombinationISI_Li1EffLNS1P_9ScaleType4KindE0ELNS_15FloatRoundStyleE2ESI_EENS1_15EpilogueDefaultEEEEEvvEEEEvNT_6ParamsE:
[----:B------:R-:W0:Y:S01]  /*0000*/  LDC R1, c[0x0][0x28] ;  /* 0x00000a00ff017b82 */ /* 0x000e220000000800 */
[----:B------:R-:W1:Y:S01]  /*0010*/  S2R R18, SR_TID.X ;  /* 0x0000000000127919 */ /* 0x000e620000002100 */
[----:B------:R-:W-:Y:S01]  /*0020*/  ELECT P0, URZ, PT ;  /* 0x00000000003f782f */ /* 0x000fe20003800000 */
[----:B------:R-:W-:Y:S01]  /*0030*/  BSSY B0, `(.L_x_0) ;  /* 0x000000f000007945 */ /* 0x000fe20003800000 */
[--C-:B-1----:R-:W-:Y:S02]  /*0040*/  SHF.R.U32.HI R0, RZ, 0x5, R18.reuse ;  /* 0x00000005ff007819 */ /* 0x102fe40000011612 */
[----:B------:R-:W-:-:S03]  /*0050*/  SHF.R.U32.HI R22, RZ, 0x7, R18 ;  /* 0x00000007ff167819 */ /* 0x000fc60000011612 */
[----:B------:R-:W1:Y:S04]  /*0060*/  SHFL.IDX PT, R5, R0, RZ, 0x1f ;  /* 0x00001fff00057589 */ /* 0x000e6800000e0000 */
[----:B------:R2:W3:Y:S01]  /*0070*/  SHFL.IDX PT, R8, R22, RZ, 0x1f ;  /* 0x00001fff16087589 */ /* 0x0004e200000e0000 */
[----:B-1----:R-:W-:-:S13]  /*0080*/  ISETP.NE.OR P0, PT, R5, RZ, !P0 ;  /* 0x000000ff0500720c */ /* 0x002fda0004705670 */
[----:B0-23--:R-:W-:Y:S05]  /*0090*/  @P0 BRA `(.L_x_1) ;  /* 0x0000000000200947 */ /* 0x00dfea0003800000 */
[----:B------:R-:W-:Y:S02]  /*00a0*/  ULDC.64 UR4, c[0x0][0x198] ;  /* 0x0000660000047ab9 */ /* 0x000fe40000000a00 */
[----:B------:R-:W-:Y:S02]  /*00b0*/  UIADD3 UR6, UP0, UR4, 0xf0, URZ ;  /* 0x000000f004067890 */ /* 0x000fe4000ff1e03f */
[----:B------:R-:W-:Y:S02]  /*00c0*/  UIADD3 UR4, UP1, UR4, 0x1f0, URZ ;  /* 0x000001f004047890 */ /* 0x000fe4000ff3e03f */
[----:B------:R-:W-:Y:S02]  /*00d0*/  UIADD3.X UR7, URZ, UR5, URZ, UP0, !UPT ;  /* 0x000000053f077290 */ /* 0x000fe400087fe43f */
[----:B------:R-:W-:-:S07]  /*00e0*/  UIADD3.X UR5, URZ, UR5, URZ, UP1, !UPT ;  /* 0x000000053f057290 */ /* 0x000fce0008ffe43f */
[----:B------:R0:W-:Y:S02]  /*00f0*/  UTMACCTL.PF [UR6] ;  /* 0x00000000060079b9 */ /* 0x0001e40008040000 */
[----:B------:R0:W-:Y:S02]  /*0100*/  UTMACCTL.PF [UR4] ;  /* 0x00000000040079b9 */ /* 0x0001e40008040000 */
[----:B0-----:R-:W-:Y:S01]  /*0110*/  NOP ;  /* 0x0000000000007918 */ /* 0x001fe20000000000 */
.L_x_1:
[----:B------:R-:W-:Y:S05]  /*0120*/  BSYNC B0 ;  /* 0x0000000000007941 */ /* 0x000fea0003800000 */
.L_x_0:
[----:B------:R-:W0:Y:S02]  /*0130*/  SHFL.IDX PT, R2, R0, RZ, 0x1f ;  /* 0x00001fff00027589 */ /* 0x000e2400000e0000 */
[----:B0-----:R-:W-:-:S13]  /*0140*/  ISETP.NE.AND P0, PT, R2, RZ, PT ;  /* 0x000000ff0200720c */ /* 0x001fda0003f05270 */
[----:B------:R-:W-:Y:S05]  /*0150*/  @P0 BRA `(.L_x_2) ;  /* 0x0000000000600947 */ /* 0x000fea0003800000 */
[----:B------:R-:W0:Y:S01]  /*0160*/  S2UR UR8, SR_CgaCtaId ;  /* 0x00000000000879c3 */ /* 0x000e220000008800 */
[----:B------:R-:W-:Y:S01]  /*0170*/  UMOV UR4, 0x400 ;  /* 0x0000040000047882 */ /* 0x000fe20000000000 */
[----:B------:R-:W-:Y:S01]  /*0180*/  UMOV UR5, 0x1 ;  /* 0x0000000100057882 */ /* 0x000fe20000000000 */
[----:B------:R-:W-:Y:S01]  /*0190*/  UMOV UR6, 0x100 ;  /* 0x0000010000067882 */ /* 0x000fe20000000000 */
[----:B------:R-:W-:Y:S01]  /*01a0*/  ELECT P0, URZ, PT ;  /* 0x00000000003f782f */ /* 0x000fe20003800000 */
[----:B------:R-:W-:-:S04]  /*01b0*/  UIADD3 UR6, -UR6, 0x100000, URZ ;  /* 0x0010000006067890 */ /* 0x000fc8000fffe13f */
[----:B------:R-:W-:Y:S02]  /*01c0*/  USHF.L.U32 UR7, UR6, 0xb, URZ ;  /* 0x0000000b06077899 */ /* 0x000fe4000800063f */
[----:B------:R-:W-:Y:S02]  /*01d0*/  USHF.L.U32 UR6, UR6, 0x1, URZ ;  /* 0x0000000106067899 */ /* 0x000fe4000800063f */
[----:B0-----:R-:W-:Y:S02]  /*01e0*/  ULEA UR8, UR8, UR4, 0x18 ;  /* 0x0000000408087291 */ /* 0x001fe4000f8ec03f */
[----:B------:R-:W-:-:S04]  /*01f0*/  UIADD3 UR4, -UR5, 0x100000, URZ ;  /* 0x0010000005047890 */ /* 0x000fc8000fffe13f */
[----:B------:R-:W-:Y:S02]  /*0200*/  USHF.L.U32 UR5, UR4, 0xb, URZ ;  /* 0x0000000b04057899 */ /* 0x000fe4000800063f */
[----:B------:R-:W-:Y:S01]  /*0210*/  USHF.L.U32 UR4, UR4, 0x1, URZ ;  /* 0x0000000104047899 */ /* 0x000fe2000800063f */
[----:B------:R-:W0:Y:S11]  /*0220*/  FENCE.VIEW.ASYNC.S ;  /* 0x00000000000073c6 */ /* 0x000e360000000000 */
[----:B0-----:R0:W1:Y:S01]  /*0230*/  SYNCS.EXCH.64 URZ, [UR8], UR4 ;  /* 0x00000004083f75b2 */ /* 0x0010620008000100 */
[----:B------:R0:W2:Y:S01]  /*0240*/  SYNCS.EXCH.64 URZ, [UR8+0x28], UR6 ;  /* 0x00002806083f75b2 */ /* 0x0000a20008000100 */
[----:B------:R0:W3:Y:S01]  /*0250*/  SYNCS.EXCH.64 URZ, [UR8+0x8], UR4 ;  /* 0x00000804083f75b2 */ /* 0x0000e20008000100 */
[----:B------:R0:W4:Y:S01]  /*0260*/  SYNCS.EXCH.64 URZ, [UR8+0x30], UR6 ;  /* 0x00003006083f75b2 */ /* 0x0001220008000100 */
[----:B------:R0:W0:Y:S01]  /*0270*/  SYNCS.EXCH.64 URZ, [UR8+0x10], UR4 ;  /* 0x00001004083f75b2 */ /* 0x0000220008000100 */
[----:B------:R0:W0:Y:S01]  /*0280*/  SYNCS.EXCH.64 URZ, [UR8+0x38], UR6 ;  /* 0x00003806083f75b2 */ /* 0x0000220008000100 */
[----:B------:R0:W0:Y:S01]  /*0290*/  SYNCS.EXCH.64 URZ, [UR8+0x18], UR4 ;  /* 0x00001804083f75b2 */ /* 0x0000220008000100 */
[----:B------:R0:W0:Y:S01]  /*02a0*/  SYNCS.EXCH.64 URZ, [UR8+0x40], UR6 ;  /* 0x00004006083f75b2 */ /* 0x0000220008000100 */
[----:B------:R0:W0:Y:S01]  /*02b0*/  SYNCS.EXCH.64 URZ, [UR8+0x20], UR4 ;  /* 0x00002004083f75b2 */ /* 0x0000220008000100 */
[----:B------:R0:W0:Y:S01]  /*02c0*/  SYNCS.EXCH.64 URZ, [UR8+0x48], UR6 ;  /* 0x00004806083f75b2 */ /* 0x0000220008000100 */
[----:B------:R-:W-:Y:S01]  /*02d0*/  NOP ;  /* 0x0000000000007918 */ /* 0x000fe20000000000 */
.L_x_2:
[----:B------:R-:W5:Y:S01]  /*02e0*/  SHFL.IDX PT, R0, R0, RZ, 0x1f ;  /* 0x00001fff00007589 */ /* 0x000f6200000e0000 */
[----:B------:R-:W1:Y:S01]  /*02f0*/  LDC R2, c[0x0][0x65c] ;  /* 0x00019700ff027b82 */ /* 0x000e620000000800 */
[----:B------:R-:W-:Y:S02]  /*0300*/  ELECT P0, URZ, PT ;  /* 0x00000000003f782f */ /* 0x000fe40003800000 */
[----:B------:R-:W-:Y:S01]  /*0310*/  LOP3.LUT R6, R6, 0xfffff7ff, RZ, 0xc0, !PT ;  /* 0xfffff7ff06067812 */ /* 0x000fe200078ec0ff */
[----:B------:R-:W2:Y:S01]  /*0320*/  S2R R3, SR_CTAID.Y ;  /* 0x0000000000037919 */ /* 0x000ea20000002600 */
[----:B0-----:R-:W-:Y:S01]  /*0330*/  UMOV UR4, 0x20 ;  /* 0x0000002000047882 */ /* 0x001fe20000000000 */
[----:B------:R-:W-:Y:S01]  /*0340*/  ISETP.NE.AND P2, PT, R8, RZ, PT ;  /* 0x000000ff0800720c */ /* 0x000fe20003f45270 */
[----:B------:R-:W-:Y:S01]  /*0350*/  NOP ;  /* 0x0000000000007918 */ /* 0x000fe20000000000 */
[----:B------:R-:W0:Y:S01]  /*0360*/  S2R R4, SR_CTAID.X ;  /* 0x0000000000047919 */ /* 0x000e220000002500 */
[----:B------:R-:W-:Y:S01]  /*0370*/  NOP ;  /* 0x0000000000007918 */ /* 0x000fe20000000000 */
[----:B-----5:R-:W-:-:S02]  /*0380*/  ISETP.NE.OR P0, PT, R0, RZ, !P0 ;  /* 0x000000ff0000720c */ /* 0x020fc40004705670 */
[----:B-1----:R-:W-:-:S11]  /*0390*/  ISETP.NE.AND P3, PT, R2, 0x1, PT ;  /* 0x000000010200780c */ /* 0x002fd60003f65270 */
[----:B------:R-:W-:Y:S01]  /*03a0*/  VOTEU.ALL UP0, P0 ;  /* 0x00000000003f7886 */ /* 0x000fe20000000000 */
[----:B------:R-:W-:Y:S01]  /*03b0*/  VOTEU.ALL UP1, P0 ;  /* 0x00000000003f7886 */ /* 0x000fe20000020000 */
[----:B------:R-:W-:Y:S01]  /*03c0*/  @P3 LOP3.LUT R6, R6, 0x800, RZ, 0xfc, !PT ;  /* 0x0000080006063812 */ /* 0x000fe200078efcff */
[----:B------:R-:W0:Y:S01]  /*03d0*/  @P3 LDC R17, c[0x0][0x10] ;  /* 0x00000400ff113b82 */ /* 0x000e220000000800 */
[----:B------:R-:W-:Y:S01]  /*03e0*/  SHF.R.S32.HI R6, RZ, 0x1f, R5 ;  /* 0x0000001fff067819 */ /* 0x000fe20000011405 */
[----:B------:R-:W-:Y:S01]  /*03f0*/  @!UP0 UMOV UR6, 0x400 ;  /* 0x0000040000068882 */ /* 0x000fe20000000000 */
[----:B------:R-:W-:-:S04]  /*0400*/  @!UP0 UIADD3 UR4, -UR4, 0x100000, URZ ;  /* 0x0010000004048890 */ /* 0x000fc8000fffe13f */
[----:B------:R-:W-:Y:S02]  /*0410*/  @!UP0 USHF.L.U32 UR5, UR4, 0xb, URZ ;  /* 0x0000000b04058899 */ /* 0x000fe4000800063f */
[----:B------:R-:W-:Y:S01]  /*0420*/  @!UP0 USHF.L.U32 UR4, UR4, 0x1, URZ ;  /* 0x0000000104048899 */ /* 0x000fe2000800063f */
[----:B------:R-:W-:Y:S01]  /*0430*/  @P3 IMAD.MOV.U32 R7, RZ, RZ, RZ ;  /* 0x000000ffff073224 */ /* 0x000fe200078e00ff */
[----:B------:R-:W-:Y:S01]  /*0440*/  LEA.HI R6, R6, R5, RZ, 0x2 ;  /* 0x0000000506067211 */ /* 0x000fe200078f10ff */
[----:B------:R-:W-:Y:S01]  /*0450*/  @P3 IMAD.MOV.U32 R11, RZ, RZ, RZ ;  /* 0x000000ffff0b3224 */ /* 0x000fe200078e00ff */
[----:B------:R-:W1:Y:S02]  /*0460*/  @!UP0 S2UR UR7, SR_CgaCtaId ;  /* 0x00000000000789c3 */ /* 0x000e640000008800 */
[----:B------:R-:W-:Y:S01]  /*0470*/  LOP3.LUT R0, R6, 0xfffffffc, RZ, 0xc0, !PT ;  /* 0xfffffffc06007812 */ /* 0x000fe200078ec0ff */
[----:B--2---:R-:W-:-:S04]  /*0480*/  @P3 IMAD.MOV.U32 R6, RZ, RZ, R3 ;  /* 0x000000ffff063224 */ /* 0x004fc800078e0003 */
[----:B------:R-:W-:Y:S01]  /*0490*/  IMAD.IADD R0, R5, 0x1, -R0 ;  /* 0x0000000105007824 */ /* 0x000fe200078e0a00 */
[----:B------:R-:W2:Y:S01]  /*04a0*/  @!P3 LDC R9, c[0x0][0xc] ;  /* 0x00000300ff09bb82 */ /* 0x000ea20000000800 */
[----:B------:R-:W-:Y:S02]  /*04b0*/  IMAD.MOV.U32 R5, RZ, RZ, RZ ;  /* 0x000000ffff057224 */ /* 0x000fe400078e00ff */
[----:B0-----:R-:W-:-:S04]  /*04c0*/  @P3 IMAD.WIDE.U32 R16, R4, R17, R6 ;  /* 0x0000001104103225 */ /* 0x001fc800078e0006 */
[----:B------:R-:W-:Y:S01]  /*04d0*/  @P3 IMAD.IADD R17, R17, 0x1, R11 ;  /* 0x0000000111113824 */ /* 0x000fe200078e020b */
[----:B-1----:R-:W-:Y:S01]  /*04e0*/  @!UP0 ULEA UR6, UR7, UR6, 0x18 ;  /* 0x0000000607068291 */ /* 0x002fe2000f8ec03f */
[----:B------:R-:W-:Y:S01]  /*04f0*/  VOTEU.ALL UP0, P0 ;  /* 0x00000000003f7886 */ /* 0x000fe20000000000 */
[----:B------:R-:W-:-:S04]  /*0500*/  ISETP.NE.AND P0, PT, R0, 0x3, PT ;  /* 0x000000030000780c */ /* 0x000fc80003f05270 */
[----:B------:R-:W-:Y:S01]  /*0510*/  ISETP.EQ.OR P0, PT, R0, RZ, !P0 ;  /* 0x000000ff0000720c */ /* 0x000fe20004702670 */
[----:B--2---:R-:W-:-:S03]  /*0520*/  @!P3 IMAD.WIDE.U32 R6, R9, R3, R4 ;  /* 0x000000030906b225 */ /* 0x004fc600078e0004 */
[C---:B------:R-:W-:Y:S01]  /*0530*/  ISETP.EQ.AND P0, PT, R8.reuse, RZ, P0 ;  /* 0x000000ff0800720c */ /* 0x040fe20000702270 */
[----:B------:R-:W-:Y:S01]  /*0540*/  VIADD R8, R8, 0xffffffff ;  /* 0xffffffff08087836 */ /* 0x000fe20000000000 */
[----:B------:R-:W0:Y:S02]  /*0550*/  FENCE.VIEW.ASYNC.S ;  /* 0x00000000000073c6 */ /* 0x000e240000000000 */
[----:B0-----:R0:W3:Y:S01]  /*0560*/  @!UP0 SYNCS.EXCH.64 URZ, [UR6+0x60], UR4 ;  /* 0x00006004063f85b2 */ /* 0x0010e20008000100 */
[----:B------:R-:W-:Y:S01]  /*0570*/  @!P3 IMAD.MOV.U32 R16, RZ, RZ, R6 ;  /* 0x000000ffff10b224 */ /* 0x000fe200078e0006 */
[----:B------:R-:W-:Y:S01]  /*0580*/  SEL R19, RZ, 0x1, !P0 ;  /* 0x00000001ff137807 */ /* 0x000fe20004000000 */
[----:B------:R-:W-:Y:S01]  /*0590*/  @!P3 IMAD.MOV.U32 R17, RZ, RZ, R7 ;  /* 0x000000ffff11b224 */ /* 0x000fe200078e0007 */
[----:B------:R-:W-:-:S04]  /*05a0*/  ISETP.GE.U32.AND P1, PT, R8, 0x2, PT ;  /* 0x000000020800780c */ /* 0x000fc80003f26070 */
[----:B------:R-:W-:Y:S01]  /*05b0*/  SEL R19, R19, 0x2, P1 ;  /* 0x0000000213137807 */ /* 0x000fe20000800000 */
[----:B------:R0:W3:Y:S01]  /*05c0*/  @!UP1 SYNCS.EXCH.64 URZ, [UR6+0x68], UR4 ;  /* 0x00006804063f95b2 */ /* 0x0000e20008000100 */
[----:B------:R-:W-:Y:S01]  /*05d0*/  NOP ;  /* 0x0000000000007918 */ /* 0x000fe20000000000 */
[----:B---34-:R-:W-:Y:S06]  /*05e0*/  BAR.SYNC.DEFER_BLOCKING 0x0 ;  /* 0x0000000000007b1d */ /* 0x018fec0000010000 */
[----:B------:R-:W-:Y:S05]  /*05f0*/  @!P2 BRA `(.L_x_3) ;  /* 0x0000006c00b0a947 */ /* 0x000fea0003800000 */
[----:B------:R-:W-:-:S13]  /*0600*/  ISETP.GT.U32.AND P0, PT, R8, 0x1, PT ;  /* 0x000000010800780c */ /* 0x000fda0003f04070 */
[----:B0-----:R-:W-:Y:S05]  /*0610*/  @P0 EXIT ;  /* 0x000000000000094d */ /* 0x001fea0003800000 */
[----:B------:R-:W-:Y:S01]  /*0620*/  ULDC.64 UR4, c[0x0][0x650] ;  /* 0x0001940000047ab9 */ /* 0x000fe20000000a00 */
[----:B------:R-:W-:Y:S01]  /*0630*/  PRMT R0, RZ, 0x7610, R0 ;  /* 0x00007610ff007816 */ /* 0x000fe20000000000 */
[----:B------:R-:W-:Y:S01]  /*0640*/  IMAD.MOV.U32 R94, RZ, RZ, -0x1 ;  /* 0xffffffffff5e7424 */ /* 0x000fe200078e00ff */
[----:B------:R-:W-:Y:S01]  /*0650*/  ISETP.GE.U32.AND P0, PT, R16, UR4, PT ;  /* 0x0000000410007c0c */ /* 0x000fe2000bf06070 */
[----:B------:R-:W-:Y:S02]  /*0660*/  IMAD.MOV.U32 R90, RZ, RZ, -0x1 ;  /* 0xffffffffff5a7424 */ /* 0x000fe400078e00ff */
[----:B------:R-:W-:Y:S01]  /*0670*/  IMAD.MOV.U32 R23, RZ, RZ, -0x1 ;  /* 0xffffffffff177424 */ /* 0x000fe200078e00ff */
[----:B------:R-:W-:-:S13]  /*0680*/  ISETP.GE.U32.AND.EX P0, PT, R17, UR5, PT, P0 ;  /* 0x0000000511007c0c */ /* 0x000fda000bf06100 */
[----:B------:R-:W-:Y:S05]  /*0690*/  @P0 BRA `(.L_x_4) ;  /* 0x0000000400540947 */ /* 0x000fea0003800000 */
[----:B------:R-:W0:Y:S01]  /*06a0*/  LDC.64 R14, c[0x0][0x628] ;  /* 0x00018a00ff0e7b82 */ /* 0x000e220000000a00 */
[----:B------:R-:W-:Y:S02]  /*06b0*/  IMAD.MOV.U32 R6, RZ, RZ, R16 ;  /* 0x000000ffff067224 */ /* 0x000fe400078e0010 */
[----:B------:R-:W-:-:S05]  /*06c0*/  IMAD.MOV.U32 R7, RZ, RZ, R17 ;  /* 0x000000ffff077224 */ /* 0x000fca00078e0011 */
[----:B------:R-:W1:Y:S08]  /*06d0*/  LDC R0, c[0x0][0x630] ;  /* 0x00018c00ff007b82 */ /* 0x000e700000000800 */
[----:B------:R-:W2:Y:S01]  /*06e0*/  LDC.64 R20, c[0x0][0x620] ;  /* 0x00018800ff147b82 */ /* 0x000ea20000000a00 */
[----:B0-----:R-:W-:-:S04]  /*06f0*/  ISETP.NE.U32.AND P0, PT, R14, RZ, PT ;  /* 0x000000ff0e00720c */ /* 0x001fc80003f05070 */
[----:B------:R-:W-:-:S13]  /*0700*/  ISETP.NE.AND.EX P0, PT, R15, RZ, PT, P0 ;  /* 0x000000ff0f00720c */ /* 0x000fda0003f05300 */
[----:B-12---:R-:W-:Y:S05]  /*0710*/  @!P0 BRA `(.L_x_5) ;  /* 0x0000000000288947 */ /* 0x006fea0003800000 */
[----:B------:R-:W0:Y:S02]  /*0720*/  LDC R11, c[0x0][0x634] ;  /* 0x00018d00ff0b7b82 */ /* 0x000e240000000800 */
[----:B0-----:R-:W-:-:S05]  /*0730*/  IADD3 R11, P0, R16, R11, RZ ;  /* 0x0000000b100b7210 */ /* 0x001fca0007f1e0ff */
[----:B------:R-:W-:-:S04]  /*0740*/  IMAD.X R13, RZ, RZ, R17, P0 ;  /* 0x000000ffff0d7224 */ /* 0x000fc800000e0611 */
[----:B------:R-:W-:-:S04]  /*0750*/  IMAD.WIDE.U32 R6, R13, R14, RZ ;  /* 0x0000000e0d067225 */ /* 0x000fc800078e00ff */
[----:B------:R-:W-:-:S04]  /*0760*/  IMAD.WIDE.U32 R8, P0, R11, R15, R6 ;  /* 0x0000000f0b087225 */ /* 0x000fc80007800006 */
[----:B------:R-:W-:-:S04]  /*0770*/  IMAD.WIDE.U32 R6, R11, R14, RZ ;  /* 0x0000000e0b067225 */ /* 0x000fc800078e00ff */
[----:B------:R-:W-:Y:S01]  /*0780*/  IMAD.X R11, RZ, RZ, RZ, P0 ;  /* 0x000000ffff0b7224 */ /* 0x000fe200000e06ff */
[----:B------:R-:W-:Y:S01]  /*0790*/  IADD3 RZ, P0, R7, R8, RZ ;  /* 0x0000000807ff7210 */ /* 0x000fe20007f1e0ff */
[----:B------:R-:W-:-:S04]  /*07a0*/  IMAD.MOV.U32 R10, RZ, RZ, R9 ;  /* 0x000000ffff0a7224 */ /* 0x000fc800078e0009 */
[----:B------:R-:W-:-:S08]  /*07b0*/  IMAD.WIDE.U32.X R6, R13, R15, R10, P0 ;  /* 0x0000000f0d067225 */ /* 0x000fd000000e040a */
.L_x_5:
[-CC-:B------:R-:W-:Y:S01]  /*07c0*/  SHF.R.U64 R23, R6, R0.reuse, R7.reuse ;  /* 0x0000000006177219 */ /* 0x180fe20000001207 */
[----:B------:R-:W0:Y:S01]  /*07d0*/  LDC R10, c[0x0][0x618] ;  /* 0x00018600ff0a7b82 */ /* 0x000e220000000800 */
[----:B------:R-:W-:Y:S01]  /*07e0*/  SHF.R.U32.HI R5, RZ, R0, R7 ;  /* 0x00000000ff057219 */ /* 0x000fe20000011607 */
[----:B------:R-:W-:Y:S01]  /*07f0*/  ULDC UR4, c[0x0][0x150] ;  /* 0x0000540000047ab9 */ /* 0x000fe20000000800 */
[----:B------:R-:W-:Y:S02]  /*0800*/  IADD3 R9, P0, RZ, -R23, RZ ;  /* 0x80000017ff097210 */ /* 0x000fe40007f1e0ff */
[----:B------:R-:W-:-:S03]  /*0810*/  I2FP.F32.U32 R0, R4 ;  /* 0x0000000400007245 */ /* 0x000fc60000201000 */
[----:B------:R-:W1:Y:S01]  /*0820*/  LDC.64 R28, c[0x0][0x640] ;  /* 0x00019000ff1c7b82 */ /* 0x000e620000000a00 */
[----:B------:R-:W-:Y:S02]  /*0830*/  IMAD.X R11, RZ, RZ, ~R5, P0 ;  /* 0x000000ffff0b7224 */ /* 0x000fe400000e0e05 */
[----:B------:R-:W-:Y:S01]  /*0840*/  FMUL R0, R0, UR4 ;  /* 0x0000000400007c20 */ /* 0x000fe20008400000 */
[----:B------:R-:W-:Y:S01]  /*0850*/  IMAD.WIDE.U32 R6, R9, R20, R16 ;  /* 0x0000001409067225 */ /* 0x000fe200078e0010 */
[----:B------:R-:W-:-:S03]  /*0860*/  ULDC UR4, c[0x0][0x154] ;  /* 0x0000550000047ab9 */ /* 0x000fc60000000800 */
[----:B------:R-:W-:Y:S01]  /*0870*/  IMAD R8, R11, R20, RZ ;  /* 0x000000140b087224 */ /* 0x000fe200078e02ff */
[----:B------:R-:W2:Y:S01]  /*0880*/  LDC R5, c[0x0][0x144] ;  /* 0x00005100ff057b82 */ /* 0x000ea20000000800 */
[----:B------:R-:W3:Y:S02]  /*0890*/  F2I.U32.TRUNC.NTZ R0, R0 ;  /* 0x0000000000007305 */ /* 0x000ee4000020f000 */
[----:B------:R-:W-:-:S04]  /*08a0*/  IMAD R9, R9, R21, R8 ;  /* 0x0000001509097224 */ /* 0x000fc800078e0208 */
[----:B------:R-:W-:Y:S01]  /*08b0*/  IMAD.IADD R7, R7, 0x1, R9 ;  /* 0x0000000107077824 */ /* 0x000fe200078e0209 */
[----:B------:R-:W4:Y:S01]  /*08c0*/  LDC R12, c[0x0][0x608] ;  /* 0x00018200ff0c7b82 */ /* 0x000f220000000800 */
[----:B------:R-:W-:-:S03]  /*08d0*/  IMAD.MOV.U32 R9, RZ, RZ, -0x1 ;  /* 0xffffffffff097424 */ /* 0x000fc600078e00ff */
[-CC-:B0-----:R-:W-:Y:S02]  /*08e0*/  SHF.R.U64 R20, R6, R10.reuse, R7.reuse ;  /* 0x0000000a06147219 */ /* 0x181fe40000001207 */
[----:B------:R-:W-:Y:S02]  /*08f0*/  I2FP.F32.U32 R6, R3 ;  /* 0x0000000300067245 */ /* 0x000fe40000201000 */
[----:B------:R-:W0:Y:S01]  /*0900*/  LDC R26, c[0x0][0x658] ;  /* 0x00019600ff1a7b82 */ /* 0x000e220000000800 */
[----:B-1----:R-:W-:Y:S01]  /*0910*/  ISETP.NE.U32.AND P0, PT, R28, RZ, PT ;  /* 0x000000ff1c00720c */ /* 0x002fe20003f05070 */
[----:B---3--:R-:W-:Y:S01]  /*0920*/  IMAD.MOV R8, RZ, RZ, -R0 ;  /* 0x000000ffff087224 */ /* 0x008fe200078e0a00 */
[----:B------:R-:W-:Y:S01]  /*0930*/  SHF.R.U32.HI R7, RZ, R10, R7 ;  /* 0x0000000aff077219 */ /* 0x000fe20000011607 */
[----:B------:R-:W-:Y:S01]  /*0940*/  FMUL R6, R6, UR4 ;  /* 0x0000000406067c20 */ /* 0x000fe20008400000 */
[----:B------:R-:W-:-:S03]  /*0950*/  ISETP.NE.AND.EX P0, PT, R29, RZ, PT, P0 ;  /* 0x000000ff1d00720c */ /* 0x000fc60003f05300 */
[----:B------:R-:W1:Y:S01]  /*0960*/  LDC R14, c[0x0][0x148] ;  /* 0x00005200ff0e7b82 */ /* 0x000e620000000800 */
[----:B--2---:R-:W-:-:S07]  /*0970*/  IMAD R0, R5, R8, R4 ;  /* 0x0000000805007224 */ /* 0x004fce00078e0204 */
[----:B------:R-:W2:Y:S01]  /*0980*/  LDC R24, c[0x0][0x600] ;  /* 0x00018000ff187b82 */ /* 0x000ea20000000800 */
[-CC-:B----4-:R-:W-:Y:S02]  /*0990*/  SHF.R.U64 R30, R20, R12.reuse, R7.reuse ;  /* 0x0000000c141e7219 */ /* 0x190fe40000001207 */
[----:B------:R-:W-:Y:S01]  /*09a0*/  SHF.R.U32.HI R5, RZ, R12, R7 ;  /* 0x0000000cff057219 */ /* 0x000fe20000011607 */
[----:B------:R-:W-:Y:S01]  /*09b0*/  IMAD.MOV.U32 R7, RZ, RZ, 0x1 ;  /* 0x00000001ff077424 */ /* 0x000fe200078e00ff */
[----:B------:R3:W4:Y:S03]  /*09c0*/  F2I.U32.TRUNC.NTZ R12, R6 ;  /* 0x00000006000c7305 */ /* 0x000726000020f000 */
[----:B------:R-:W1:Y:S01]  /*09d0*/  LDC R15, c[0x0][0x648] ;  /* 0x00019200ff0f7b82 */ /* 0x000e620000000800 */
[-C--:B0-----:R-:W-:Y:S02]  /*09e0*/  SHF.L.U32 R4, R9, R26.reuse, RZ ;  /* 0x0000001a09047219 */ /* 0x081fe400000006ff */
[----:B------:R-:W-:-:S02]  /*09f0*/  SHF.R.U64 R32, R30, R26, R5 ;  /* 0x0000001a1e207219 */ /* 0x000fc40000001205 */
[----:B------:R-:W-:Y:S02]  /*0a00*/  LOP3.LUT R11, RZ, R4, RZ, 0x33, !PT ;  /* 0x00000004ff0b7212 */ /* 0x000fe400078e33ff */
[-C--:B------:R-:W-:Y:S01]  /*0a10*/  SHF.R.U32.HI R5, RZ, R26.reuse, R5 ;  /* 0x0000001aff057219 */ /* 0x080fe20000011605 */
[----:B------:R-:W0:Y:S01]  /*0a20*/  LDC R21, c[0x0][0x638] ;  /* 0x00018e00ff157b82 */ /* 0x000e220000000800 */
[----:B------:R-:W-:Y:S01]  /*0a30*/  SHF.L.U32 R10, R7, R26, RZ ;  /* 0x0000001a070a7219 */ /* 0x000fe200000006ff */
[----:B------:R-:W-:-:S06]  /*0a40*/  IMAD.MOV.U32 R4, RZ, RZ, R32 ;  /* 0x000000ffff047224 */ /* 0x000fcc00078e0020 */
[----:B------:R-:W0:Y:S01]  /*0a50*/  LDC R94, c[0x0][0x610] ;  /* 0x00018400ff5e7b82 */ /* 0x000e220000000800 */
[----:B---34-:R-:W-:Y:S05]  /*0a60*/  @!P0 BRA `(.L_x_6) ;  /* 0x0000000000288947 */ /* 0x018fea0003800000 */
[----:B------:R-:W3:Y:S02]  /*0a70*/  LDC R9, c[0x0][0x64c] ;  /* 0x00019300ff097b82 */ /* 0x000ee40000000800 */
[----:B---3--:R-:W-:-:S05]  /*0a80*/  IADD3 R9, P0, R32, R9, RZ ;  /* 0x0000000920097210 */ /* 0x008fca0007f1e0ff */
        /* <DEDUP_REMOVED lines=8> */
.L_x_6:
[----:B-1----:R-:W-:Y:S01]  /*0b10*/  SHF.R.U64 R4, R4, R15, R5 ;  /* 0x0000000f04047219 */ /* 0x002fe20000001205 */
[----:B--2---:R-:W-:Y:S01]  /*0b20*/  VIADD R5, R24, 0xffffffff ;  /* 0xffffffff18057836 */ /* 0x004fe20000000000 */
[----:B------:R-:W-:Y:S01]  /*0b30*/  LOP3.LUT R11, R30, R11, RZ, 0xc0, !PT ;  /* 0x0000000b1e0b7212 */ /* 0x000fe200078ec0ff */
[----:B------:R-:W-:Y:S02]  /*0b40*/  IMAD.MOV R12, RZ, RZ, -R12 ;  /* 0x000000ffff0c7224 */ /* 0x000fe400078e0a0c */
[----:B------:R-:W-:Y:S01]  /*0b50*/  IMAD.MOV R6, RZ, RZ, -R4 ;  /* 0x000000ffff067224 */ /* 0x000fe200078e0a04 */
[----:B------:R-:W-:Y:S01]  /*0b60*/  LOP3.LUT R5, R20, R5, RZ, 0xc0, !PT ;  /* 0x0000000514057212 */ /* 0x000fe200078ec0ff */
[----:B------:R-:W-:Y:S02]  /*0b70*/  @P3 IMAD R0, R14, R12, R3 ;  /* 0x0000000c0e003224 */ /* 0x000fe400078e0203 */
[----:B------:R-:W-:Y:S02]  /*0b80*/  IMAD R11, R10, R4, R11 ;  /* 0x000000040a0b7224 */ /* 0x000fe400078e020b */
[----:B0-----:R-:W-:-:S02]  /*0b90*/  IMAD R3, R6, R21, R32 ;  /* 0x0000001506037224 */ /* 0x001fc400078e0220 */
[----:B------:R-:W-:Y:S02]  /*0ba0*/  IMAD R94, R11, R94, R0 ;  /* 0x0000005e0b5e7224 */ /* 0x000fe400078e0200 */
[----:B------:R-:W-:Y:S02]  /*0bb0*/  IMAD R3, R3, R24, R5 ;  /* 0x0000001803037224 */ /* 0x000fe400078e0205 */
[----:B------:R-:W-:-:S03]  /*0bc0*/  IMAD.MOV.U32 R0, RZ, RZ, 0x1 ;  /* 0x00000001ff007424 */ /* 0x000fc600078e00ff */
[----:B------:R-:W-:Y:S02]  /*0bd0*/  SEL R90, R3, R94, !P3 ;  /* 0x0000005e035a7207 */ /* 0x000fe40005800000 */
[----:B------:R-:W-:-:S07]  /*0be0*/  SEL R94, R94, R3, !P3 ;  /* 0x000000035e5e7207 */ /* 0x000fce0005800000 */
.L_x_4:
[----:B------:R-:W-:-:S08]  /*0bf0*/  NOP ;  /* 0x0000000000007918 */ /* 0x000fd00000000000 */
[----:B------:R-:W0:Y:S02]  /*0c00*/  USETMAXREG.TRY_ALLOC.CTAPOOL UP0, 0xe8 ;  /* 0x000000e8000079c8 */ /* 0x000e240008000600 */
[----:B0-----:R-:W-:-:S13]  /*0c10*/  PLOP3.LUT P0, PT, PT, PT, UP0, 0x80, 0x0 ;  /* 0x000000000000781c */ /* 0x001fda0003f0f008 */
[----:B------:R-:W-:Y:S05]  /*0c20*/  @!P0 BRA `(.L_x_4) ;  /* 0xfffffffc00f08947 */ /* 0x000fea000383ffff */
[----:B------:R-:W-:Y:S01]  /*0c30*/  ULDC.64 UR4, c[0x0][0x598] ;  /* 0x0001660000047ab9 */ /* 0x000fe20000000a00 */
[----:B------:R-:W-:Y:S01]  /*0c40*/  ULDC.64 UR36, c[0x0][0x208] ;  /* 0x0000820000247ab9 */ /* 0x000fe20000000a00 */
[----:B------:R-:W-:-:S04]  /*0c50*/  ISETP.NE.U32.AND P0, PT, RZ, UR4, PT ;  /* 0x00000004ff007c0c */ /* 0x000fc8000bf05070 */
[----:B------:R-:W-:-:S13]  /*0c60*/  ISETP.NE.AND.EX P0, PT, RZ, UR5, PT, P0 ;  /* 0x00000005ff007c0c */ /* 0x000fda000bf05300 */
[----:B------:R-:W-:Y:S05]  /*0c70*/  @!P0 BRA `(.L_x_7) ;  /* 0x00000000001c8947 */ /* 0x000fea0003800000 */
[----:B------:R-:W0:Y:S02]  /*0c80*/  LDC.64 R4, c[0x0][0x598] ;  /* 0x00016600ff047b82 */ /* 0x000e240000000a00 */
[----:B0-----:R-:W2:Y:S02]  /*0c90*/  LDG.E.64 R4, desc[UR36][R4.64] ;  /* 0x0000002404047981 */ /* 0x001ea4000c1e1b00 */
[----:B--2---:R-:W-:-:S04]  /*0ca0*/  ISETP.NE.U32.AND P0, PT, R4, RZ, PT ;  /* 0x000000ff0400720c */ /* 0x004fc80003f05070 */
[----:B------:R-:W-:-:S13]  /*0cb0*/  ISETP.NE.AND.EX P0, PT, R5, RZ, PT, P0 ;  /* 0x000000ff0500720c */ /* 0x000fda0003f05300 */
[----:B------:R-:W-:Y:S05]  /*0cc0*/  @!P0 BRA `(.L_x_7) ;  /* 0x0000000000088947 */ /* 0x000fea0003800000 */
[----:B------:R0:W5:Y:S01]  /*0cd0*/  LD.E R88, desc[UR36][R4.64] ;  /* 0x0000002404587980 */ /* 0x000162000c101900 */
[----:B------:R-:W-:Y:S05]  /*0ce0*/  BRA `(.L_x_8) ;  /* 0x0000000000247947 */ /* 0x000fea0003800000 */
.L_x_7:
[----:B------:R-:W-:Y:S02]  /*0cf0*/  ULDC.64 UR4, c[0x0][0x588] ;  /* 0x0001620000047ab9 */ /* 0x000fe40000000a00 */
[----:B------:R-:W-:-:S04]  /*0d00*/  ISETP.NE.U32.AND P0, PT, RZ, UR4, PT ;  /* 0x00000004ff007c0c */ /* 0x000fc8000bf05070 */
[----:B------:R-:W-:-:S13]  /*0d10*/  ISETP.NE.AND.EX P0, PT, RZ, UR5, PT, P0 ;  /* 0x00000005ff007c0c */ /* 0x000fda000bf05300 */
[----:B------:R-:W-:Y:S05]  /*0d20*/  @!P0 BRA `(.L_x_9) ;  /* 0x00000000000c8947 */ /* 0x000fea0003800000 */
[----:B------:R-:W0:Y:S02]  /*0d30*/  LDC.64 R88, c[0x0][0x588] ;  /* 0x00016200ff587b82 */ /* 0x000e240000000a00 */
[----:B0-----:R1:W5:Y:S01]  /*0d40*/  LDG.E R88, desc[UR36][R88.64] ;  /* 0x0000002458587981 */ /* 0x001362000c1e1900 */
[----:B------:R-:W-:Y:S05]  /*0d50*/  BRA `(.L_x_8) ;  /* 0x0000000000087947 */ /* 0x000fea0003800000 */
.L_x_9:
[----:B------:R-:W-:Y:S02]  /*0d60*/  ULDC UR4, c[0x0][0x580] ;  /* 0x0001600000047ab9 */ /* 0x000fe40000000800 */
[----:B------:R-:W-:-:S07]  /*0d70*/  IMAD.U32 R88, RZ, RZ, UR4 ;  /* 0x00000004ff587e24 */ /* 0x000fce000f8e00ff */
.L_x_8:
[----:B------:R-:W-:Y:S02]  /*0d80*/  ULDC.64 UR4, c[0x0][0x5a0] ;  /* 0x0001680000047ab9 */ /* 0x000fe40000000a00 */
[----:B------:R-:W-:-:S04]  /*0d90*/  ISETP.NE.U32.AND P0, PT, RZ, UR4, PT ;  /* 0x00000004ff007c0c */ /* 0x000fc8000bf05070 */
[----:B------:R-:W-:-:S13]  /*0da0*/  ISETP.NE.AND.EX P0, PT, RZ, UR5, PT, P0 ;  /* 0x00000005ff007c0c */ /* 0x000fda000bf05300 */
[----:B------:R-:W-:Y:S05]  /*0db0*/  @!P0 BRA `(.L_x_10) ;  /* 0x00000000001c8947 */ /* 0x000fea0003800000 */
[----:B0-----:R-:W0:Y:S02]  /*0dc0*/  LDC.64 R4, c[0x0][0x5a0] ;  /* 0x00016800ff047b82 */ /* 0x001e240000000a00 */
[----:B0-----:R-:W2:Y:S02]  /*0dd0*/  LDG.E.64 R4, desc[UR36][R4.64] ;  /* 0x0000002404047981 */ /* 0x001ea4000c1e1b00 */
[----:B--2---:R-:W-:-:S04]  /*0de0*/  ISETP.NE.U32.AND P0, PT, R4, RZ, PT ;  /* 0x000000ff0400720c */ /* 0x004fc80003f05070 */
[----:B------:R-:W-:-:S13]  /*0df0*/  ISETP.NE.AND.EX P0, PT, R5, RZ, PT, P0 ;  /* 0x000000ff0500720c */ /* 0x000fda0003f05300 */
[----:B------:R-:W-:Y:S05]  /*0e00*/  @!P0 BRA `(.L_x_10) ;  /* 0x0000000000088947 */ /* 0x000fea0003800000 */
[----:B-1----:R0:W5:Y:S01]  /*0e10*/  LD.E R89, desc[UR36][R4.64] ;  /* 0x0000002404597980 */ /* 0x002162000c101900 */
[----:B------:R-:W-:Y:S05]  /*0e20*/  BRA `(.L_x_11) ;  /* 0x0000000000247947 */ /* 0x000fea0003800000 */
.L_x_10:
[----:B------:R-:W-:Y:S02]  /*0e30*/  ULDC.64 UR4, c[0x0][0x590] ;  /* 0x0001640000047ab9 */ /* 0x000fe40000000a00 */
[----:B------:R-:W-:-:S04]  /*0e40*/  ISETP.NE.U32.AND P0, PT, RZ, UR4, PT ;  /* 0x00000004ff007c0c */ /* 0x000fc8000bf05070 */
[----:B------:R-:W-:-:S13]  /*0e50*/  ISETP.NE.AND.EX P0, PT, RZ, UR5, PT, P0 ;  /* 0x00000005ff007c0c */ /* 0x000fda000bf05300 */
[----:B------:R-:W-:Y:S05]  /*0e60*/  @!P0 BRA `(.L_x_12) ;  /* 0x00000000000c8947 */ /* 0x000fea0003800000 */
[----:B0-----:R-:W1:Y:S02]  /*0e70*/  LDC.64 R4, c[0x0][0x590] ;  /* 0x00016400ff047b82 */ /* 0x001e640000000a00 */
[----:B-1----:R1:W5:Y:S01]  /*0e80*/  LDG.E R89, desc[UR36][R4.64] ;  /* 0x0000002404597981 */ /* 0x002362000c1e1900 */
[----:B------:R-:W-:Y:S05]  /*0e90*/  BRA `(.L_x_11) ;  /* 0x0000000000087947 */ /* 0x000fea0003800000 */
.L_x_12:
[----:B------:R-:W-:Y:S02]  /*0ea0*/  ULDC UR4, c[0x0][0x584] ;  /* 0x0001610000047ab9 */ /* 0x000fe40000000800 */
[----:B-1----:R-:W-:-:S07]  /*0eb0*/  IMAD.U32 R89, RZ, RZ, UR4 ;  /* 0x00000004ff597e24 */ /* 0x002fce000f8e00ff */
.L_x_11:
[----:B------:R-:W-:-:S13]  /*0ec0*/  LOP3.LUT P0, RZ, R0, 0xff, RZ, 0xc0, !PT ;  /* 0x000000ff00ff7812 */ /* 0x000fda000780c0ff */
[----:B------:R-:W-:Y:S05]  /*0ed0*/  @!P0 EXIT ;  /* 0x000000000000894d */ /* 0x000fea0003800000 */
[----:B------:R-:W-:Y:S01]  /*0ee0*/  ULDC UR4, c[0x0][0x28c] ;  /* 0x0000a30000047ab9 */ /* 0x000fe20000000800 */
[----:B------:R-:W-:Y:S01]  /*0ef0*/  LOP3.LUT R102, R19, 0x1, RZ, 0xfc, !PT ;  /* 0x0000000113667812 */ /* 0x000fe200078efcff */
[----:B------:R-:W-:Y:S01]  /*0f00*/  UIADD3 UR4, UR4, 0x3f, URZ ;  /* 0x0000003f04047890 */ /* 0x000fe2000fffe03f */
[----:B------:R-:W-:Y:S01]  /*0f10*/  UMOV UR38, URZ ;  /* 0x0000003f00267c82 */ /* 0x000fe20008000000 */
[----:B------:R-:W-:Y:S02]  /*0f20*/  UMOV UR39, URZ ;  /* 0x0000003f00277c82 */ /* 0x000fe40008000000 */
[----:B------:R-:W-:-:S04]  /*0f30*/  USHF.R.S32.HI UR5, URZ, 0x1f, UR4 ;  /* 0x0000001f3f057899 */ /* 0x000fc80008011404 */
[----:B------:R-:W-:-:S04]  /*0f40*/  ULEA.HI UR5, UR5, UR4, URZ, 0x6 ;  /* 0x0000000405057291 */ /* 0x000fc8000f8f303f */
[----:B------:R-:W-:-:S12]  /*0f50*/  USHF.R.S32.HI UR40, URZ, 0x6, UR5 ;  /* 0x000000063f287899 */ /* 0x000fd80008011405 */
.L_x_156:
[----:B------:R-:W-:Y:S01]  /*0f60*/  LOP3.LUT R0, R18, 0x80, RZ, 0xc0, !PT ;  /* 0x0000008012007812 */ /* 0x000fe200078ec0ff */
[----:B------:R-:W2:Y:S01]  /*0f70*/  S2UR UR7, SR_CgaCtaId ;  /* 0x00000000000779c3 */ /* 0x000ea20000008800 */
[----:B------:R-:W-:Y:S02]  /*0f80*/  UMOV UR6, 0x400 ;  /* 0x0000040000067882 */ /* 0x000fe40000000000 */
[----:B------:R-:W-:-:S06]  /*0f90*/  SHF.R.U32.HI R0, RZ, 0x7, R0 ;  /* 0x00000007ff007819 */ /* 0x000fcc0000011600 */
[----:B---3--:R-:W3:Y:S01]  /*0fa0*/  SHFL.IDX PT, R0, R0, RZ, 0x1f ;  /* 0x00001fff00007589 */ /* 0x008ee200000e0000 */
[----:B--2---:R-:W-:Y:S01]  /*0fb0*/  ULEA UR42, UR7, UR6, 0x18 ;  /* 0x00000006072a7291 */ /* 0x004fe2000f8ec03f */
[----:B---3--:R-:W-:-:S13]  /*0fc0*/  R2UR UR4, R0 ;  /* 0x00000000000472ca */ /* 0x008fda00000e0000 */
[----:B------:R-:W-:-:S04]  /*0fd0*/  ULEA.HI UR5, UR4, UR4, URZ, 0x1 ;  /* 0x0000000404057291 */ /* 0x000fc8000f8f083f */
[----:B------:R-:W-:-:S04]  /*0fe0*/  ULOP3.LUT UR5, UR5, 0x7fffe, URZ, 0xc0, !UPT ;  /* 0x0007fffe05057892 */ /* 0x000fc8000f8ec03f */
[----:B------:R-:W-:-:S03]  /*0ff0*/  UIADD3 UR5, UR4, -UR5, URZ ;  /* 0x8000000504057290 */ /* 0x000fc6000fffe03f */
[----:B------:R-:W-:Y:S01]  /*1000*/  ULDC UR4, c[0x0][0x28c] ;  /* 0x0000a30000047ab9 */ /* 0x000fe20000000800 */
[----:B------:R-:W-:Y:S01]  /*1010*/  ULEA UR5, UR5, UR42, 0xd ;  /* 0x0000002a05057291 */ /* 0x000fe2000f8e683f */
[----:B------:R-:W-:-:S03]  /*1020*/  ISETP.LT.AND P0, PT, RZ, UR4, PT ;  /* 0x00000004ff007c0c */ /* 0x000fc6000bf01270 */
[----:B------:R-:W-:-:S04]  /*1030*/  UIADD3 UR5, UR5, 0x100, URZ ;  /* 0x0000010005057890 */ /* 0x000fc8000fffe03f */
[----:B------:R-:W-:-:S04]  /*1040*/  USHF.R.U32.HI UR5, URZ, 0x4, UR5 ;  /* 0x000000043f057899 */ /* 0x000fc80008011605 */
[----:B------:R-:W-:Y:S02]  /*1050*/  ULOP3.LUT UR41, UR5, 0x3fff, URZ, 0xc0, !UPT ;  /* 0x00003fff05297892 */ /* 0x000fe4000f8ec03f */
[----:B01--45:R-:W-:Y:S10]  /*1060*/  @P0 BRA `(.L_x_13) ;  /* 0x0000000000400947 */ /* 0x033ff40003800000 */
[----:B------:R-:W-:Y:S01]  /*1070*/  MOV R0, 0x0 ;  /* 0x0000000000007802 */ /* 0x000fe20000000f00 */
[----:B------:R-:W-:Y:S01]  /*1080*/  ULDC.64 UR4, c[0x4][0x68] ;  /* 0x01001a0000047ab9 */ /* 0x000fe20000000a00 */
[----:B------:R-:W-:Y:S01]  /*1090*/  ULDC.64 UR6, c[0x4][0x8] ;  /* 0x0100020000067ab9 */ /* 0x000fe20000000a00 */
[----:B01----:R-:W-:Y:S01]  /*10a0*/  IMAD.U32 R4, RZ, RZ, UR4 ;  /* 0x00000004ff047e24 */ /* 0x003fe2000f8e00ff */
[----:B------:R0:W1:Y:S01]  /*10b0*/  LDC.64 R14, c[0x4][R0] ;  /* 0x01000000000e7b82 */ /* 0x0000620000000a00 */
[----:B------:R-:W-:Y:S01]  /*10c0*/  IMAD.U32 R5, RZ, RZ, UR5 ;  /* 0x00000005ff057e24 */ /* 0x000fe2000f8e00ff */
[----:B------:R-:W-:Y:S01]  /*10d0*/  ULDC.64 UR4, c[0x4][0x70] ;  /* 0x01001c0000047ab9 */ /* 0x000fe20000000a00 */
[----:B------:R-:W-:Y:S01]  /*10e0*/  IMAD.U32 R10, RZ, RZ, UR6 ;  /* 0x00000006ff0a7e24 */ /* 0x000fe2000f8e00ff */
[----:B------:R-:W-:Y:S01]  /*10f0*/  MOV R13, RZ ;  /* 0x000000ff000d7202 */ /* 0x000fe20000000f00 */
[----:B------:R-:W-:Y:S02]  /*1100*/  IMAD.U32 R6, RZ, RZ, UR4 ;  /* 0x00000004ff067e24 */ /* 0x000fe4000f8e00ff */
[----:B------:R-:W-:-:S02]  /*1110*/  IMAD.U32 R7, RZ, RZ, UR5 ;  /* 0x00000005ff077e24 */ /* 0x000fc4000f8e00ff */
[----:B------:R-:W-:Y:S02]  /*1120*/  IMAD.U32 R11, RZ, RZ, UR7 ;  /* 0x00000007ff0b7e24 */ /* 0x000fe4000f8e00ff */
[----:B------:R-:W-:Y:S02]  /*1130*/  IMAD.MOV.U32 R8, RZ, RZ, 0x1e1 ;  /* 0x000001e1ff087424 */ /* 0x000fe400078e00ff */
[----:B0-----:R-:W-:-:S07]  /*1140*/  IMAD.MOV.U32 R12, RZ, RZ, 0x1 ;  /* 0x00000001ff0c7424 */ /* 0x001fce00078e00ff */
[----:B------:R-:W-:-:S07]  /*1150*/  LEPC R20, `(.L_x_13) ;  /* 0x000000001014794e */ /* 0x000fce0000000000 */
[----:B-1---5:R-:W-:Y:S05]  /*1160*/  CALL.ABS.NOINC R14 ;  /* 0x000000000e007343 */ /* 0x022fea0003c00000 */
.L_x_13:
[----:B------:R-:W-:-:S13]  /*1170*/  ISETP.NE.AND P0, PT, R102, 0x3, PT ;  /* 0x000000036600780c */ /* 0x000fda0003f05270 */
[----:B------:R-:W-:Y:S05]  /*1180*/  @!P0 BRA `(.L_x_14) ;  /* 0x0000000000048947 */ /* 0x000fea0003800000 */
[----:B------:R-:W-:Y:S01]  /*1190*/  BPT.TRAP 0x1 ;  /* 0x000000040000795c */ /* 0x000fe20000300000 */
.L_x_14:
[----:B------:R-:W-:Y:S02]  /*11a0*/  IMAD.U32 R3, RZ, RZ, UR39 ;  /* 0x00000027ff037e24 */ /* 0x000fe4000f8e00ff */
[----:B------:R-:W-:-:S03]  /*11b0*/  IMAD.U32 R0, RZ, RZ, UR38 ;  /* 0x00000026ff007e24 */ /* 0x000fc6000f8e00ff */
[----:B------:R-:W-:Y:S02]  /*11c0*/  LEA R3, R3, UR42, 0x3 ;  /* 0x0000002a03037c11 */ /* 0x000fe4000f8e18ff */
[----:B------:R-:W-:-:S04]  /*11d0*/  SHF.L.U32 R0, R0, 0x1f, RZ ;  /* 0x0000001f00007819 */ /* 0x000fc800000006ff */
[----:B------:R2:W3:Y:S01]  /*11e0*/  SYNCS.PHASECHK.TRANS64.TRYWAIT P1, [R3+URZ], R0 ;  /* 0x00000000030075a7 */ /* 0x0004e2000802017f */
[----:B------:R-:W-:Y:S05]  /*11f0*/  @!P0 BRA `(.L_x_15) ;  /* 0x0000000000048947 */ /* 0x000fea0003800000 */
[----:B------:R-:W-:Y:S01]  /*1200*/  BPT.TRAP 0x1 ;  /* 0x000000040000795c */ /* 0x000fe20000300000 */
.L_x_15:
[----:B---3--:R-:W-:Y:S05]  /*1210*/  @P1 BRA `(.L_x_16) ;  /* 0x0000000000081947 */ /* 0x008fea0003800000 */
[----:B------:R-:W3:Y:S02]  /*1220*/  SYNCS.PHASECHK.TRANS64.TRYWAIT P1, [R3+URZ], R0 ;  /* 0x00000000030075a7 */ /* 0x000ee4000802017f */
[----:B---3--:R-:W-:Y:S05]  /*1230*/  @!P1 BRA `(.L_x_17) ;  /* 0x0000007800509947 */ /* 0x008fea0003800000 */
.L_x_16:
[----:B------:R-:W-:-:S04]  /*1240*/  UISETP.LT.AND UP0, UPT, UR40, 0x1, UPT ;  /* 0x000000012800788c */ /* 0x000fc8000bf01270 */
[----:B------:R-:W-:-:S04]  /*1250*/  USEL UR4, UR40, 0x1, UP0 ;  /* 0x0000000128047887 */ /* 0x000fc80008000000 */
[----:B------:R-:W-:-:S06]  /*1260*/  UIADD3 UR4, UR40, -UR4, URZ ;  /* 0x8000000428047290 */ /* 0x000fcc000fffe03f */
[----:B--23--:R-:W-:Y:S01]  /*1270*/  IMAD.U32 R0, RZ, RZ, UR4 ;  /* 0x00000004ff007e24 */ /* 0x00cfe2000f8e00ff */
[----:B------:R-:W-:Y:S05]  /*1280*/  WARPSYNC.ALL ;  /* 0x0000000000007948 */ /* 0x000fea0003800000 */
[----:B------:R-:W-:Y:S01]  /*1290*/  ISETP.GE.AND P1, PT, R0, 0x1, PT ;  /* 0x000000010000780c */ /* 0x000fe20003f26270 */
[----:B------:R-:W-:Y:S01]  /*12a0*/  UIADD3 UR4, UR42, 0x28100, URZ ;  /* 0x000281002a047890 */ /* 0x000fe2000fffe03f */
[----:B------:R-:W-:Y:S01]  /*12b0*/  WARPGROUP.ARRIVE ;  /* 0x00000000000079c5 */ /* 0x000fe20000000000 */
[----:B------:R-:W-:Y:S01]  /*12c0*/  UMOV UR9, 0x40000040 ;  /* 0x4000004000097882 */ /* 0x000fe20000000000 */
[----:B------:R-:W-:Y:S01]  /*12d0*/  UMOV UR11, 0x40000040 ;  /* 0x40000040000b7882 */ /* 0x000fe20000000000 */
[----:B------:R-:W-:-:S02]  /*12e0*/  USHF.R.U32.HI UR5, URZ, 0x4, UR4 ;  /* 0x000000043f057899 */ /* 0x000fc40008011604 */
[----:B------:R-:W-:Y:S02]  /*12f0*/  ULOP3.LUT UR4, UR41, 0x10000, URZ, 0xfc, !UPT ;  /* 0x0001000029047892 */ /* 0x000fe4000f8efc3f */
[----:B------:R-:W-:Y:S02]  /*1300*/  ULOP3.LUT UR5, UR5, 0x3fff, URZ, 0xc0, !UPT ;  /* 0x00003fff05057892 */ /* 0x000fe4000f8ec03f */
[----:B------:R-:W-:Y:S02]  /*1310*/  ULEA UR7, UR39, UR4, 0xb ;  /* 0x0000000427077291 */ /* 0x000fe4000f8e583f */
[----:B------:R-:W-:Y:S02]  /*1320*/  ULEA UR6, UR39, UR5, 0x9 ;  /* 0x0000000527067291 */ /* 0x000fe4000f8e483f */
[----:B------:R-:W-:-:S03]  /*1330*/  UIADD3 UR12, UR7, 0x400, URZ ;  /* 0x00000400070c7890 */ /* 0x000fc6000fffe03f */
[----:B------:R-:W-:Y:S02]  /*1340*/  UMOV UR8, UR7 ;  /* 0x0000000700087c82 */ /* 0x000fe40008000000 */
[----:B------:R-:W-:Y:S02]  /*1350*/  UMOV UR10, UR6 ;  /* 0x00000006000a7c82 */ /* 0x000fe40008000000 */
[----:B------:R-:W-:Y:S01]  /*1360*/  HGMMA.64x64x16.F32 R56, gdesc[UR8].tnspB, RZ, !UPT, gsb0 ;  /* 0x40e00000083879f0 */ /* 0x000fe2000c0008ff */
[----:B------:R-:W-:Y:S01]  /*1370*/  UMOV UR8, UR12 ;  /* 0x0000000c00087c82 */ /* 0x000fe20008000000 */
[----:B------:R-:W-:Y:S01]  /*1380*/  UMOV UR9, 0x40000040 ;  /* 0x4000004000097882 */ /* 0x000fe20000000000 */
[----:B------:R-:W-:Y:S01]  /*1390*/  UIADD3 UR12, UR7, 0x402, URZ ;  /* 0x00000402070c7890 */ /* 0x000fe2000fffe03f */
[----:B------:R-:W-:Y:S02]  /*13a0*/  WARPGROUP.DEPBAR.LE gsb0, 0x0 ;  /* 0x00008000000079c5 */ /* 0x000fe40000010000 */
[----:B------:R-:W-:-:S06]  /*13b0*/  WARPGROUP.ARRIVE ;  /* 0x00000000000079c5 */ /* 0x000fcc0000000000 */
[----:B------:R-:W-:Y:S01]  /*13c0*/  HGMMA.64x64x16.F32 R24, gdesc[UR8].tnspB, RZ, !UPT, gsb0 ;  /* 0x40e00000081879f0 */ /* 0x000fe2000c0008ff */
[----:B------:R-:W-:Y:S02]  /*13d0*/  UIADD3 UR8, UR7, 0x2, URZ ;  /* 0x0000000207087890 */ /* 0x000fe4000fffe03f */
[----:B------:R-:W-:Y:S01]  /*13e0*/  UIADD3 UR10, UR6, 0x80, URZ ;  /* 0x00000080060a7890 */ /* 0x000fe2000fffe03f */
[----:B------:R-:W-:Y:S01]  /*13f0*/  UMOV UR9, 0x40000040 ;  /* 0x4000004000097882 */ /* 0x000fe20000000000 */
[----:B------:R-:W-:Y:S01]  /*1400*/  UMOV UR11, 0x40000040 ;  /* 0x40000040000b7882 */ /* 0x000fe20000000000 */
[----:B------:R-:W-:Y:S02]  /*1410*/  WARPGROUP.DEPBAR.LE gsb0, 0x0 ;  /* 0x00008000000079c5 */ /* 0x000fe40000010000 */
[----:B------:R-:W-:-:S06]  /*1420*/  WARPGROUP.ARRIVE ;  /* 0x00000000000079c5 */ /* 0x000fcc0000000000 */
[----:B------:R-:W-:Y:S01]  /*1430*/  HGMMA.64x64x16.F32 R56, gdesc[UR8].tnspB, R56, gsb0 ;  /* 0x40e00000083879f0 */ /* 0x000fe20008000838 */
[----:B------:R-:W-:Y:S01]  /*1440*/  UMOV UR8, UR12 ;  /* 0x0000000c00087c82 */ /* 0x000fe20008000000 */
[----:B------:R-:W-:Y:S01]  /*1450*/  UMOV UR9, 0x40000040 ;  /* 0x4000004000097882 */ /* 0x000fe20000000000 */
[----:B------:R-:W-:Y:S01]  /*1460*/  UIADD3 UR12, UR7, 0x404, URZ ;  /* 0x00000404070c7890 */ /* 0x000fe2000fffe03f */
[----:B------:R-:W-:Y:S02]  /*1470*/  WARPGROUP.DEPBAR.LE gsb0, 0x0 ;  /* 0x00008000000079c5 */ /* 0x000fe40000010000 */
[----:B------:R-:W-:-:S06]  /*1480*/  WARPGROUP.ARRIVE ;  /* 0x00000000000079c5 */ /* 0x000fcc0000000000 */
[----:B------:R-:W-:Y:S01]  /*1490*/  HGMMA.64x64x16.F32 R24, gdesc[UR8].tnspB, R24, gsb0 ;  /* 0x40e00000081879f0 */ /* 0x000fe20008000818 */
        /* <DEDUP_REMOVED lines=9> */
[----:B------:R-:W-:Y:S02]  /*1530*/  WARPGROUP.DEPBAR.LE gsb0, 0x0 ;  /* 0x00008000000079c5 */ /* 0x000fe40000010000 */
[----:B------:R-:W-:-:S06]  /*1540*/  WARPGROUP.ARRIVE ;  /* 0x00000000000079c5 */ /* 0x000fcc0000000000 */
[----:B------:R-:W-:Y:S01]  /*1550*/  HGMMA.64x64x16.F32 R24, gdesc[UR8].tnspB, R24, gsb0 ;  /* 0x40e00000081879f0 */ /* 0x000fe20008000818 */
[----:B------:R-:W-:Y:S02]  /*1560*/  UIADD3 UR8, UR7, 0x6, URZ ;  /* 0x0000000607087890 */ /* 0x000fe4000fffe03f */
[----:B------:R-:W-:Y:S01]  /*1570*/  UIADD3 UR10, UR6, 0x180, URZ ;  /* 0x00000180060a7890 */ /* 0x000fe2000fffe03f */
[----:B------:R-:W-:Y:S01]  /*1580*/  UMOV UR9, 0x40000040 ;  /* 0x4000004000097882 */ /* 0x000fe20000000000 */
[----:B------:R-:W-:Y:S01]  /*1590*/  UMOV UR11, 0x40000040 ;  /* 0x40000040000b7882 */ /* 0x000fe20000000000 */
[----:B------:R-:W-:Y:S01]  /*15a0*/  UIADD3 UR7, UR7, 0x406, URZ ;  /* 0x0000040607077890 */ /* 0x000fe2000fffe03f */
[----:B------:R-:W-:Y:S02]  /*15b0*/  WARPGROUP.DEPBAR.LE gsb0, 0x0 ;  /* 0x00008000000079c5 */ /* 0x000fe40000010000 */
[----:B------:R-:W-:-:S06]  /*15c0*/  WARPGROUP.ARRIVE ;  /* 0x00000000000079c5 */ /* 0x000fcc0000000000 */
[----:B------:R-:W-:Y:S01]  /*15d0*/  HGMMA.64x64x16.F32 R56, gdesc[UR8].tnspB, R56, gsb0 ;  /* 0x40e00000083879f0 */ /* 0x000fe20008000838 */
[----:B------:R-:W-:Y:S01]  /*15e0*/  UMOV UR8, UR7 ;  /* 0x0000000700087c82 */ /* 0x000fe20008000000 */
[----:B------:R-:W-:Y:S01]  /*15f0*/  UMOV UR9, 0x40000040 ;  /* 0x4000004000097882 */ /* 0x000fe20000000000 */
[----:B------:R-:W-:Y:S02]  /*1600*/  WARPGROUP.DEPBAR.LE gsb0, 0x0 ;  /* 0x00008000000079c5 */ /* 0x000fe40000010000 */
[----:B------:R-:W-:-:S06]  /*1610*/  WARPGROUP.ARRIVE ;  /* 0x00000000000079c5 */ /* 0x000fcc0000000000 */
[----:B------:R-:W-:Y:S03]  /*1620*/  HGMMA.64x64x16.F32 R24, gdesc[UR8].tnspB, R24, gsb0 ;  /* 0x40e00000081879f0 */ /* 0x000fe60008000818 */
[----:B------:R-:W-:Y:S02]  /*1630*/  WARPGROUP.DEPBAR.LE gsb0, 0x0 ;  /* 0x00008000000079c5 */ /* 0x000fe40000010000 */
[----:B------:R-:W-:Y:S05]  /*1640*/  @!P1 BRA `(.L_x_18) ;  /* 0x0000000400789947 */ /* 0x000fea0003800000 */
[----:B------:R-:W-:-:S04]  /*1650*/  UIADD3 UR6, UR39, 0x1, URZ ;  /* 0x0000000127067890 */ /* 0x000fc8000fffe03f */
[----:B------:R-:W-:-:S04]  /*1660*/  UISETP.NE.AND UP0, UPT, UR6, 0x5, UPT ;  /* 0x000000050600788c */ /* 0x000fc8000bf05270 */
[----:B------:R-:W-:Y:S02]  /*1670*/  USEL UR7, URZ, 0x1, UP0 ;  /* 0x000000013f077887 */ /* 0x000fe40008000000 */
[----:B------:R-:W-:Y:S02]  /*1680*/  USEL UR6, UR6, URZ, UP0 ;  /* 0x0000003f06067287 */ /* 0x000fe40008000000 */
[----:B------:R-:W-:-:S06]  /*1690*/  ULOP3.LUT UR7, UR38, UR7, URZ, 0x3c, !UPT ;  /* 0x0000000726077292 */ /* 0x000fcc000f8e3c3f */
[----:B01----:R-:W-:Y:S01]  /*16a0*/  IMAD.U32 R5, RZ, RZ, UR7 ;  /* 0x00000007ff057e24 */ /* 0x003fe2000f8e00ff */
[----:B------:R-:W-:-:S06]  /*16b0*/  UMOV UR7, UR39 ;  /* 0x0000002700077c82 */ /* 0x000fcc0008000000 */
.L_x_25:
[----:B01----:R-:W-:Y:S05]  /*16c0*/  @!P0 BRA `(.L_x_19) ;  /* 0x0000000000048947 */ /* 0x003fea0003800000 */
[----:B------:R-:W-:Y:S01]  /*16d0*/  BPT.TRAP 0x1 ;  /* 0x000000040000795c */ /* 0x000fe20000300000 */
.L_x_19:
[----:B------:R-:W0:Y:S01]  /*16e0*/  S2UR UR9, SR_CgaCtaId ;  /* 0x00000000000979c3 */ /* 0x000e220000008800 */
[----:B------:R-:W-:Y:S01]  /*16f0*/  UMOV UR8, 0x400 ;  /* 0x0000040000087882 */ /* 0x000fe20000000000 */
[----:B------:R-:W-:Y:S01]  /*1700*/  SHF.L.U32 R3, R5, 0x1f, RZ ;  /* 0x0000001f05037819 */ /* 0x000fe200000006ff */
[----:B0-----:R-:W-:-:S04]  /*1710*/  ULEA UR15, UR9, UR8, 0x18 ;  /* 0x00000008090f7291 */ /* 0x001fc8000f8ec03f */
[----:B------:R-:W-:-:S09]  /*1720*/  ULEA UR8, UR6, UR15, 0x3 ;  /* 0x0000000f06087291 */ /* 0x000fd2000f8e183f */
[----:B------:R0:W1:Y:S01]  /*1730*/  SYNCS.PHASECHK.TRANS64.TRYWAIT P1, [UR8], R3 ;  /* 0x00000003ff0075a7 */ /* 0x0000620008020148 */
[----:B------:R-:W-:Y:S05]  /*1740*/  @!P0 BRA `(.L_x_20) ;  /* 0x0000000000048947 */ /* 0x000fea0003800000 */
[----:B------:R-:W-:Y:S01]  /*1750*/  BPT.TRAP 0x1 ;  /* 0x000000040000795c */ /* 0x000fe20000300000 */
.L_x_20:
[----:B-1----:R-:W-:Y:S05]  /*1760*/  @P1 BRA `(.L_x_21) ;  /* 0x0000000000081947 */ /* 0x002fea0003800000 */
[----:B------:R-:W1:Y:S02]  /*1770*/  SYNCS.PHASECHK.TRANS64.TRYWAIT P1, [UR8], R3 ;  /* 0x00000003ff0075a7 */ /* 0x000e640008020148 */
[----:B-1----:R-:W-:Y:S05]  /*1780*/  @!P1 BRA `(.L_x_22) ;  /* 0x0000007400109947 */ /* 0x002fea0003800000 */
.L_x_21:
[----:B------:R-:W-:Y:S01]  /*1790*/  ULEA UR12, UR6, UR5, 0x9 ;  /* 0x00000005060c7291 */ /* 0x000fe2000f8e483f */
[----:B------:R-:W-:Y:S01]  /*17a0*/  WARPGROUP.ARRIVE ;  /* 0x00000000000079c5 */ /* 0x000fe20000000000 */
[----:B------:R-:W-:Y:S01]  /*17b0*/  ULEA UR13, UR6, UR4, 0xb ;  /* 0x00000004060d7291 */ /* 0x000fe2000f8e583f */
[----:B------:R-:W-:Y:S01]  /*17c0*/  UMOV UR11, 0x40000040 ;  /* 0x40000040000b7882 */ /* 0x000fe20000000000 */
[----:B------:R-:W-:Y:S02]  /*17d0*/  UMOV UR9, 0x40000040 ;  /* 0x4000004000097882 */ /* 0x000fe40000000000 */
[----:B------:R-:W-:Y:S01]  /*17e0*/  UIADD3 UR14, UR13, 0x400, URZ ;  /* 0x000004000d0e7890 */ /* 0x000fe2000fffe03f */
[----:B------:R-:W-:Y:S02]  /*17f0*/  UMOV UR10, UR12 ;  /* 0x0000000c000a7c82 */ /* 0x000fe40008000000 */
[----:B------:R-:W-:Y:S02]  /*1800*/  UMOV UR8, UR13 ;  /* 0x0000000d00087c82 */ /* 0x000fe40008000000 */
[----:B------:R-:W-:Y:S01]  /*1810*/  HGMMA.64x64x16.F32 R56, gdesc[UR8].tnspB, R56, gsb0 ;  /* 0x40e00000083879f0 */ /* 0x000fe20008000838 */
[----:B------:R-:W-:Y:S01]  /*1820*/  UMOV UR9, 0x40000040 ;  /* 0x4000004000097882 */ /* 0x000fe20000000000 */
[----:B------:R-:W-:Y:S01]  /*1830*/  UMOV UR8, UR14 ;  /* 0x0000000e00087c82 */ /* 0x000fe20008000000 */
[----:B------:R-:W-:Y:S01]  /*1840*/  UIADD3 UR14, UR13, 0x402, URZ ;  /* 0x000004020d0e7890 */ /* 0x000fe2000fffe03f */
[----:B------:R-:W-:-:S02]  /*1850*/  WARPGROUP.DEPBAR.LE gsb0, 0x0 ;  /* 0x00008000000079c5 */ /* 0x000fc40000010000 */
        /* <DEDUP_REMOVED lines=42> */
[----:B------:R-:W-:Y:S01]  /*1b00*/  BPT.TRAP 0x1 ;  /* 0x000000040000795c */ /* 0x000fe20000300000 */
.L_x_23:
[----:B------:R-:W-:Y:S01]  /*1b10*/  ULEA UR8, UR7, UR15, 0x3 ;  /* 0x0000000f07087291 */ /* 0x000fe2000f8e183f */
[----:B------:R-:W-:-:S03]  /*1b20*/  ISETP.GT.U32.AND P1, PT, R19, 0x1, PT ;  /* 0x000000011300780c */ /* 0x000fc60003f24070 */
[----:B------:R-:W-:-:S04]  /*1b30*/  UIADD3 UR8, UR8, 0x28, URZ ;  /* 0x0000002808087890 */ /* 0x000fc8000fffe03f */
[----:B------:R-:W-:-:S09]  /*1b40*/  UPRMT UR8, URZ, 0x654, UR8 ;  /* 0x000006543f087896 */ /* 0x000fd20008000008 */
[----:B------:R-:W-:Y:S01]  /*1b50*/  SYNCS.ARRIVE.TRANS64.RED.A1T0 RZ, [UR8], RZ ;  /* 0x000000ffffff79a7 */ /* 0x000fe20008100408 */
[----:B------:R-:W-:Y:S05]  /*1b60*/  @P1 BRA `(.L_x_24) ;  /* 0x0000000000041947 */ /* 0x000fea0003800000 */
[----:B------:R-:W-:Y:S01]  /*1b70*/  BPT.TRAP 0x1 ;  /* 0x000000040000795c */ /* 0x000fe20000300000 */
.L_x_24:
[----:B------:R-:W-:Y:S01]  /*1b80*/  UIADD3 UR6, UR6, 0x1, URZ ;  /* 0x0000000106067890 */ /* 0x000fe2000fffe03f */
[C---:B------:R-:W-:Y:S01]  /*1b90*/  ISETP.GT.AND P1, PT, R0.reuse, 0x1, PT ;  /* 0x000000010000780c */ /* 0x040fe20003f24270 */
[----:B------:R-:W-:Y:S01]  /*1ba0*/  UIADD3 UR7, UR7, 0x1, URZ ;  /* 0x0000000107077890 */ /* 0x000fe2000fffe03f */
[----:B------:R-:W-:Y:S01]  /*1bb0*/  VIADD R0, R0, 0xffffffff ;  /* 0xffffffff00007836 */ /* 0x000fe20000000000 */
[----:B------:R-:W-:Y:S02]  /*1bc0*/  UISETP.NE.AND UP0, UPT, UR6, 0x5, UPT ;  /* 0x000000050600788c */ /* 0x000fe4000bf05270 */
[----:B------:R-:W-:Y:S02]  /*1bd0*/  UISETP.NE.AND UP1, UPT, UR7, 0x5, UPT ;  /* 0x000000050700788c */ /* 0x000fe4000bf25270 */
[----:B------:R-:W-:Y:S02]  /*1be0*/  USEL UR8, URZ, 0x1, UP0 ;  /* 0x000000013f087887 */ /* 0x000fe40008000000 */
[----:B------:R-:W-:-:S02]  /*1bf0*/  USEL UR6, UR6, URZ, UP0 ;  /* 0x0000003f06067287 */ /* 0x000fc40008000000 */
[----:B------:R-:W-:Y:S02]  /*1c00*/  USEL UR7, UR7, URZ, UP1 ;  /* 0x0000003f07077287 */ /* 0x000fe40008800000 */
[----:B------:R-:W-:Y:S01]  /*1c10*/  LOP3.LUT R5, R5, UR8, RZ, 0x3c, !PT ;  /* 0x0000000805057c12 */ /* 0x000fe2000f8e3cff */
[----:B------:R-:W-:Y:S09]  /*1c20*/  @P1 BRA `(.L_x_25) ;  /* 0xfffffff800a41947 */ /* 0x000ff2000383ffff */
.L_x_18:
[----:B------:R-:W2:Y:S02]  /*1c30*/  LDC R0, c[0x0][0x28c] ;  /* 0x0000a300ff007b82 */ /* 0x000ea40000000800 */
[----:B--2---:R-:W-:-:S13]  /*1c40*/  ISETP.GE.AND P1, PT, R0, 0x1, PT ;  /* 0x000000010000780c */ /* 0x004fda0003f26270 */
[----:B------:R-:W-:Y:S05]  /*1c50*/  @!P1 BRA `(.L_x_26) ;  /* 0x0000000000489947 */ /* 0x000fea0003800000 */
[----:B------:R-:W-:Y:S05]  /*1c60*/  @!P0 BRA `(.L_x_27) ;  /* 0x0000000000048947 */ /* 0x000fea0003800000 */
[----:B------:R-:W-:Y:S01]  /*1c70*/  BPT.TRAP 0x1 ;  /* 0x000000040000795c */ /* 0x000fe20000300000 */
.L_x_27:
[----:B------:R-:W2:Y:S01]  /*1c80*/  S2UR UR7, SR_CgaCtaId ;  /* 0x00000000000779c3 */ /* 0x000ea20000008800 */
[----:B------:R-:W-:Y:S01]  /*1c90*/  UISETP.LT.AND UP0, UPT, UR40, 0x1, UPT ;  /* 0x000000012800788c */ /* 0x000fe2000bf01270 */
[----:B------:R-:W-:-:S03]  /*1ca0*/  ISETP.GT.U32.AND P0, PT, R19, 0x1, PT ;  /* 0x000000011300780c */ /* 0x000fc60003f04070 */
[----:B------:R-:W-:-:S04]  /*1cb0*/  USEL UR6, UR40, 0x1, UP0 ;  /* 0x0000000128067887 */ /* 0x000fc80008000000 */
[----:B------:R-:W-:-:S04]  /*1cc0*/  UIADD3 UR6, UR39, UR40, -UR6 ;  /* 0x0000002827067290 */ /* 0x000fc8000fffe806 */
[----:B------:R-:W-:-:S04]  /*1cd0*/  UIMAD.WIDE.U32 UR4, UR6, -0x33333333, URZ ;  /* 0xcccccccd060478a5 */ /* 0x000fc8000f8e003f */
[----:B------:R-:W-:-:S03]  /*1ce0*/  USHF.R.U32.HI UR4, URZ, 0x2, UR5 ;  /* 0x000000023f047899 */ /* 0x000fc60008011605 */
[----:B------:R-:W-:Y:S01]  /*1cf0*/  UMOV UR5, 0x400 ;  /* 0x0000040000057882 */ /* 0x000fe20000000000 */
[----:B------:R-:W-:Y:S02]  /*1d00*/  UIMAD UR6, UR4, -0x5, UR6 ;  /* 0xfffffffb040678a4 */ /* 0x000fe4000f8e0206 */
[----:B--2---:R-:W-:-:S04]  /*1d10*/  ULEA UR5, UR7, UR5, 0x18 ;  /* 0x0000000507057291 */ /* 0x004fc8000f8ec03f */
[----:B------:R-:W-:-:S04]  /*1d20*/  ULEA UR6, UR6, UR5, 0x3 ;  /* 0x0000000506067291 */ /* 0x000fc8000f8e183f */
[----:B------:R-:W-:-:S04]  /*1d30*/  UIADD3 UR6, UR6, 0x28, URZ ;  /* 0x0000002806067890 */ /* 0x000fc8000fffe03f */
[----:B------:R-:W-:-:S09]  /*1d40*/  UPRMT UR6, URZ, 0x654, UR6 ;  /* 0x000006543f067896 */ /* 0x000fd20008000006 */
[----:B------:R-:W-:Y:S01]  /*1d50*/  SYNCS.ARRIVE.TRANS64.RED.A1T0 RZ, [UR6], RZ ;  /* 0x000000ffffff79a7 */ /* 0x000fe20008100406 */
[----:B------:R-:W-:Y:S05]  /*1d60*/  @P0 BRA `(.L_x_26) ;  /* 0x0000000000040947 */ /* 0x000fea0003800000 */
[----:B------:R-:W-:Y:S01]  /*1d70*/  BPT.TRAP 0x1 ;  /* 0x000000040000795c */ /* 0x000fe20000300000 */
.L_x_26:
[----:B------:R-:W2:Y:S01]  /*1d80*/  LDC R6, c[0x0][0x288] ;  /* 0x0000a200ff067b82 */ /* 0x000ea20000000800 */
[----:B01----:R-:W-:Y:S01]  /*1d90*/  LOP3.LUT R5, R18, 0x3, RZ, 0xc0, !PT ;  /* 0x0000000312057812 */ /* 0x003fe200078ec0ff */
[----:B------:R-:W-:Y:S01]  /*1da0*/  IMAD.SHL.U32 R11, R90, 0x40, RZ ;  /* 0x000000405a0b7824 */ /* 0x000fe200078e00ff */
[----:B------:R-:W-:Y:S01]  /*1db0*/  SHF.R.U32.HI R3, RZ, 0x2, R18 ;  /* 0x00000002ff037819 */ /* 0x000fe20000011612 */
[----:B------:R-:W-:Y:S01]  /*1dc0*/  UIADD3 UR39, UR40, UR39, URZ ;  /* 0x0000002728277290 */ /* 0x000fe2000fffe03f */
[----:B------:R-:W-:Y:S01]  /*1dd0*/  LOP3.LUT R4, R18, 0x60, RZ, 0xc0, !PT ;  /* 0x0000006012047812 */ /* 0x000fe200078ec0ff */
[----:B------:R-:W-:Y:S01]  /*1de0*/  ULDC UR7, c[0x0][0x284] ;  /* 0x0000a10000077ab9 */ /* 0x000fe20000000800 */
[----:B------:R-:W-:Y:S01]  /*1df0*/  LOP3.LUT R0, R22, 0x1, RZ, 0xc0, !PT ;  /* 0x0000000116007812 */ /* 0x000fe200078ec0ff */
[----:B------:R-:W-:Y:S01]  /*1e00*/  UISETP.GT.U32.AND UP0, UPT, UR39, 0x4, UPT ;  /* 0x000000042700788c */ /* 0x000fe2000bf04070 */
[----:B------:R-:W-:Y:S01]  /*1e10*/  LOP3.LUT R3, R3, 0x7, RZ, 0xc0, !PT ;  /* 0x0000000703037812 */ /* 0x000fe200078ec0ff */
[----:B------:R-:W-:Y:S01]  /*1e20*/  UISETP.GE.U32.AND UP1, UPT, UR40, 0x5, UPT ;  /* 0x000000052800788c */ /* 0x000fe2000bf26070 */
[----:B------:R-:W-:Y:S01]  /*1e30*/  SHF.R.U32.HI R4, RZ, 0x1, R4 ;  /* 0x00000001ff047819 */ /* 0x000fe20000011604 */
[----:B------:R-:W-:Y:S01]  /*1e40*/  IMAD.SHL.U32 R8, R0, 0x40, RZ ;  /* 0x0000004000087824 */ /* 0x000fe200078e00ff */
[----:B------:R-:W-:Y:S01]  /*1e50*/  UISETP.LT.U32.AND UP0, UPT, UR40, 0x5, UP0 ;  /* 0x000000052800788c */ /* 0x000fe20008701070 */
[----:B------:R-:W-:Y:S01]  /*1e60*/  SHF.R.S32.HI R21, RZ, 0x1f, R23 ;  /* 0x0000001fff157819 */ /* 0x000fe20000011417 */
[----:B------:R-:W-:Y:S01]  /*1e70*/  ULDC.64 UR8, c[0x0][0x5d0] ;  /* 0x0001740000087ab9 */ /* 0x000fe20000000a00 */
[--C-:B------:R-:W-:Y:S01]  /*1e80*/  IADD3 R7, RZ, -R4, -R3.reuse ;  /* 0x80000004ff077210 */ /* 0x100fe20007ffe803 */
[----:B------:R-:W-:Y:S01]  /*1e90*/  UIMAD.WIDE.U32 UR4, UR39, -0x33333333, URZ ;  /* 0xcccccccd270478a5 */ /* 0x000fe2000f8e003f */
[----:B------:R-:W-:Y:S01]  /*1ea0*/  LOP3.LUT R3, R8, 0x40, R3, 0xe2, !PT ;  /* 0x0000004008037812 */ /* 0x000fe200078ee203 */
[----:B------:R-:W-:Y:S01]  /*1eb0*/  USEL UR6, URZ, 0x1, !UP0 ;  /* 0x000000013f067887 */ /* 0x000fe2000c000000 */
[----:B------:R-:W-:Y:S01]  /*1ec0*/  IMAD R8, R21, UR8, RZ ;  /* 0x0000000815087c24 */ /* 0x000fe2000f8e02ff */
[----:B------:R-:W-:Y:S01]  /*1ed0*/  USHF.R.U32.HI UR4, URZ, 0x2, UR5 ;  /* 0x000000023f047899 */ /* 0x000fe20008011605 */
[----:B------:R-:W-:Y:S01]  /*1ee0*/  IMAD R0, R0, -0x40, R7 ;  /* 0xffffffc000007824 */ /* 0x000fe200078e0207 */
[----:B------:R-:W-:Y:S01]  /*1ef0*/  ULOP3.LUT UR38, UR38, UR6, URZ, 0x3c, !UPT ;  /* 0x0000000626267292 */ /* 0x000fe2000f8e3c3f */
[----:B--2---:R-:W-:Y:S01]  /*1f00*/  IMAD R10, R5, -0x2, R6 ;  /* 0xfffffffe050a7824 */ /* 0x004fe200078e0206 */
[----:B------:R-:W-:Y:S01]  /*1f10*/  ISETP.GE.AND P0, PT, R11, R6, PT ;  /* 0x000000060b00720c */ /* 0x000fe20003f06270 */
[----:B------:R-:W-:Y:S01]  /*1f20*/  IMAD.SHL.U32 R5, R94, 0x100, RZ ;  /* 0x000001005e057824 */ /* 0x000fe200078e00ff */
[----:B------:R-:W-:Y:S01]  /*1f30*/  UIMAD UR39, UR4, -0x5, UR39 ;  /* 0xfffffffb042778a4 */ /* 0x000fe2000f8e0227 */
[----:B------:R-:W-:Y:S01]  /*1f40*/  IMAD.SHL.U32 R6, R18, 0x2, RZ ;  /* 0x0000000212067824 */ /* 0x000fe200078e00ff */
[----:B------:R-:W-:Y:S01]  /*1f50*/  @UP1 ULOP3.LUT UR38, UR38, 0x1, UR4, 0x78, !UPT ;  /* 0x0000000126261892 */ /* 0x000fe2000f8e7804 */
[----:B------:R-:W-:Y:S01]  /*1f60*/  IMAD.WIDE R94, R94, 0x100, RZ ;  /* 0x000001005e5e7825 */ /* 0x000fe200078e02ff */
[----:B------:R-:W-:-:S02]  /*1f70*/  ISETP.GE.OR P0, PT, R5, UR7, P0 ;  /* 0x0000000705007c0c */ /* 0x000fc40008706670 */
[----:B------:R-:W-:Y:S01]  /*1f80*/  LOP3.LUT R6, R11, 0x6, R6, 0xf8, !PT ;  /* 0x000000060b067812 */ /* 0x000fe200078ef806 */
[----:B------:R-:W-:Y:S01]  /*1f90*/  IMAD R13, R23, UR9, R8 ;  /* 0x00000009170d7c24 */ /* 0x000fe2000f8e0208 */
[----:B------:R-:W-:Y:S01]  /*1fa0*/  LOP3.LUT R113, R94, R3, R4, 0xfe, !PT ;  /* 0x000000035e717212 */ /* 0x000fe200078efe04 */
[----:B------:R-:W-:Y:S01]  /*1fb0*/  IMAD.IADD R4, R10, 0x1, -R11 ;  /* 0x000000010a047824 */ /* 0x000fe200078e0a0b */
[----:B------:R-:W-:Y:S02]  /*1fc0*/  SHF.R.S32.HI R7, RZ, 0x1f, R6 ;  /* 0x0000001fff077819 */ /* 0x000fe40000011406 */
[----:B------:R-:W-:Y:S01]  /*1fd0*/  IADD3 R3, -R5, UR7, R0 ;  /* 0x0000000705037c10 */ /* 0x000fe2000fffe100 */
[----:B------:R-:W-:Y:S02]  /*1fe0*/  IMAD.MOV.U32 R0, RZ, RZ, -0x1 ;  /* 0xffffffffff007424 */ /* 0x000fe400078e00ff */
[----:B------:R-:W-:-:S04]  /*1ff0*/  IMAD.WIDE.U32 R8, R23, UR8, R6 ;  /* 0x0000000817087c25 */ /* 0x000fc8000f8e0006 */
[----:B------:R-:W-:Y:S01]  /*2000*/  IMAD.IADD R9, R9, 0x1, R13 ;  /* 0x0000000109097824 */ /* 0x000fe200078e020d */
[----:B------:R-:W-:Y:S06]  /*2010*/  @P0 BRA `(.L_x_28) ;  /* 0x0000004c007c0947 */ /* 0x000fec0003800000 */
[----:B------:R-:W0:Y:S01]  /*2020*/  LDC.64 R12, c[0x0][0x5c8] ;  /* 0x00017200ff0c7b82 */ /* 0x000e220000000a00 */
[----:B-----5:R-:W-:Y:S01]  /*2030*/  FSETP.NEU.AND P1, PT, R89, RZ, PT ;  /* 0x000000ff5900720b */ /* 0x020fe20003f2d000 */
[----:B------:R-:W-:Y:S01]  /*2040*/  BSSY B0, `(.L_x_28) ;  /* 0x00004dc000007945 */ /* 0x000fe20003800000 */
[----:B------:R-:W-:-:S04]  /*2050*/  ISETP.GT.AND P6, PT, R4, RZ, PT ;  /* 0x000000ff0400720c */ /* 0x000fc80003fc4270 */
[----:B------:R-:W-:Y:S01]  /*2060*/  ISETP.GT.AND P0, PT, R3, RZ, P6 ;  /* 0x000000ff0300720c */ /* 0x000fe20003704270 */
[-C--:B0-----:R-:W-:Y:S02]  /*2070*/  IMAD R10, R95, R12.reuse, RZ ;  /* 0x0000000c5f0a7224 */ /* 0x081fe400078e02ff */
[----:B------:R-:W-:-:S04]  /*2080*/  IMAD.WIDE.U32 R104, R113, R12, R8 ;  /* 0x0000000c71687225 */ /* 0x000fc800078e0008 */
[----:B------:R-:W-:-:S04]  /*2090*/  IMAD R5, R113, R13, R10 ;  /* 0x0000000d71057224 */ /* 0x000fc800078e020a */
[----:B------:R-:W-:Y:S01]  /*20a0*/  IMAD.IADD R93, R105, 0x1, R5 ;  /* 0x00000001695d7824 */ /* 0x000fe200078e0205 */
[----:B------:R-:W-:Y:S06]  /*20b0*/  @!P1 BRA `(.L_x_29) ;  /* 0x0000003400789947 */ /* 0x000fec0003800000 */
[----:B------:R-:W0:Y:S01]  /*20c0*/  LDC.64 R14, c[0x0][0x5b8] ;  /* 0x00016e00ff0e7b82 */ /* 0x000e220000000a00 */
[----:B------:R-:W-:-:S07]  /*20d0*/  ULDC.64 UR4, c[0x0][0x5c0] ;  /* 0x0001700000047ab9 */ /* 0x000fce0000000a00 */
[----:B------:R-:W1:Y:S08]  /*20e0*/  LDC.64 R96, c[0x0][0x5b0] ;  /* 0x00016c00ff607b82 */ /* 0x000e700000000a00 */
[----:B------:R-:W2:Y:S01]  /*20f0*/  LDC.64 R10, c[0x0][0x5a8] ;  /* 0x00016a00ff0a7b82 */ /* 0x000ea20000000a00 */
[-C--:B0-----:R-:W-:Y:S02]  /*2100*/  IMAD R8, R21, R14.reuse, RZ ;  /* 0x0000000e15087224 */ /* 0x081fe400078e02ff */
[----:B------:R-:W-:-:S04]  /*2110*/  IMAD.WIDE.U32 R20, R23, R14, R6 ;  /* 0x0000000e17147225 */ /* 0x000fc800078e0006 */
[----:B------:R-:W-:Y:S02]  /*2120*/  IMAD R103, R23, R15, R8 ;  /* 0x0000000f17677224 */ /* 0x000fe400078e0208 */
[-C--:B-1----:R-:W-:Y:S02]  /*2130*/  IMAD R8, R95, R96.reuse, RZ ;  /* 0x000000605f087224 */ /* 0x082fe400078e02ff */
[----:B------:R-:W-:Y:S02]  /*2140*/  IMAD.IADD R91, R21, 0x1, R103 ;  /* 0x00000001155b7824 */ /* 0x000fe400078e0267 */
[----:B------:R-:W-:Y:S02]  /*2150*/  IMAD.MOV.U32 R90, RZ, RZ, R20 ;  /* 0x000000ffff5a7224 */ /* 0x000fe400078e0014 */
[C---:B------:R-:W-:Y:S02]  /*2160*/  IMAD R109, R113.reuse, R97, R8 ;  /* 0x00000061716d7224 */ /* 0x040fe400078e0208 */
[----:B------:R-:W-:-:S04]  /*2170*/  IMAD.WIDE.U32 R8, R113, R96, R90 ;  /* 0x0000006071087225 */ /* 0x000fc800078e005a */
[----:B------:R-:W-:Y:S01]  /*2180*/  IMAD.IADD R5, R9, 0x1, R109 ;  /* 0x0000000109057824 */ /* 0x000fe200078e026d */
[----:B--2---:R-:W-:-:S04]  /*2190*/  LEA R98, P1, R8, R10, 0x1 ;  /* 0x0000000a08627211 */ /* 0x004fc800078208ff */
[----:B------:R-:W-:-:S05]  /*21a0*/  LEA.HI.X R99, R8, R11, R5, 0x1, P1 ;  /* 0x0000000b08637211 */ /* 0x000fca00008f0c05 */
[----:B------:R-:W2:Y:S01]  /*21b0*/  @P0 LDG.E.LTC128B.U16 R5, desc[UR36][R98.64] ;  /* 0x0000002462050981 */ /* 0x000ea2000c1e1520 */
[----:B------:R-:W-:Y:S01]  /*21c0*/  ISETP.GT.AND P4, PT, R4, 0x1, PT ;  /* 0x000000010400780c */ /* 0x000fe20003f84270 */
[----:B------:R-:W-:Y:S01]  /*21d0*/  IMAD.WIDE.U32 R8, R113, R96, R6 ;  /* 0x0000006071087225 */ /* 0x000fe200078e0006 */
[----:B------:R-:W-:Y:S02]  /*21e0*/  BSSY B1, `(.L_x_30) ;  /* 0x0000013000017945 */ /* 0x000fe40003800000 */
[----:B------:R-:W-:Y:S01]  /*21f0*/  P2R R107, PR, RZ, 0x10 ;  /* 0x00000010ff6b7803 */ /* 0x000fe20000000000 */
[----:B------:R-:W-:Y:S02]  /*2200*/  IMAD.IADD R9, R109, 0x1, R9 ;  /* 0x000000016d097824 */ /* 0x000fe400078e0209 */
[----:B------:R-:W-:-:S04]  /*2210*/  IMAD.WIDE.U32 R100, R23, R14, R8 ;  /* 0x0000000e17647225 */ /* 0x000fc800078e0008 */
[----:B------:R-:W-:Y:S01]  /*2220*/  IMAD.IADD R9, R103, 0x1, R101 ;  /* 0x0000000167097824 */ /* 0x000fe200078e0265 */
[----:B------:R-:W-:Y:S02]  /*2230*/  LEA R8, P2, R100, R10, 0x1 ;  /* 0x0000000a64087211 */ /* 0x000fe400078408ff */
[----:B------:R-:W-:Y:S02]  /*2240*/  SHF.L.U64.HI R101, R96, 0x3, R97 ;  /* 0x0000000360657819 */ /* 0x000fe40000010261 */
[----:B------:R-:W-:Y:S01]  /*2250*/  LEA.HI.X R9, R100, R11, R9, 0x1, P2 ;  /* 0x0000000b64097211 */ /* 0x000fe200010f0c09 */
[----:B------:R-:W-:Y:S02]  /*2260*/  IMAD.SHL.U32 R100, R96, 0x8, RZ ;  /* 0x0000000860647824 */ /* 0x000fe400078e00ff */
[----:B--2---:R-:W-:-:S05]  /*2270*/  HADD2.F32 R92, -RZ, R5.H0_H0 ;  /* 0x20000005ff5c7230 */ /* 0x004fca0000004100 */
[----:B------:R-:W-:Y:S01]  /*2280*/  FMUL R15, R92, R89 ;  /* 0x000000595c0f7220 */ /* 0x000fe20000400000 */
[----:B------:R-:W-:-:S03]  /*2290*/  LEA R92, P1, R104, UR4, 0x1 ;  /* 0x00000004685c7c11 */ /* 0x000fc6000f8208ff */
[----:B------:R-:W-:Y:S01]  /*22a0*/  FFMA R15, R56, R88, R15 ;  /* 0x00000058380f7223 */ /* 0x000fe2000000000f */
[----:B------:R-:W-:Y:S02]  /*22b0*/  LEA.HI.X R93, R104, UR5, R93, 0x1, P1 ;  /* 0x00000005685d7c11 */ /* 0x000fe400088f0c5d */
[----:B------:R-:W-:Y:S02]  /*22c0*/  ISETP.GT.AND P1, PT, R3, RZ, P4 ;  /* 0x000000ff0300720c */ /* 0x000fe40002724270 */
[----:B------:R-:W-:-:S05]  /*22d0*/  F2FP.F16.F32.PACK_AB R15, RZ, R15 ;  /* 0x0000000fff0f723e */ /* 0x000fca00000000ff */
[----:B------:R0:W-:Y:S06]  /*22e0*/  @P0 STG.E.U16 desc[UR36][R92.64], R15 ;  /* 0x0000000f5c000986 */ /* 0x0001ec000c101524 */
[----:B------:R-:W-:Y:S05]  /*22f0*/  @!P1 BRA `(.L_x_31) ;  /* 0x0000000000049947 */ /* 0x000fea0003800000 */
[----:B------:R1:W5:Y:S02]  /*2300*/  LDG.E.LTC128B.U16 R5, desc[UR36][R8.64+0x2] ;  /* 0x0000022408057981 */ /* 0x000364000c1e1520 */
.L_x_31:
[----:B------:R-:W-:Y:S05]  /*2310*/  BSYNC B1 ;  /* 0x0000000000017941 */ /* 0x000fea0003800000 */
.L_x_30:
[----:B-----5:R-:W-:Y:S01]  /*2320*/  HADD2.F32 R56, -RZ, R5.H0_H0 ;  /* 0x20000005ff387230 */ /* 0x020fe20000004100 */
[----:B------:R-:W-:Y:S01]  /*2330*/  ISETP.GT.AND P0, PT, R3, 0x8, P6 ;  /* 0x000000080300780c */ /* 0x000fe20003704270 */
[----:B------:R-:W-:-:S04]  /*2340*/  IMAD.WIDE.U32 R104, R113, R96, R100 ;  /* 0x0000006071687225 */ /* 0x000fc800078e0064 */
[----:B------:R-:W-:Y:S01]  /*2350*/  FMUL R56, R56, R89 ;  /* 0x0000005938387220 */ /* 0x000fe20000400000 */
[----:B------:R-:W-:Y:S01]  /*2360*/  IMAD.IADD R109, R109, 0x1, R105 ;  /* 0x000000016d6d7824 */ /* 0x000fe200078e0269 */
[----:B0-----:R-:W-:Y:S02]  /*2370*/  IADD3 R15, P2, R20, R104, RZ ;  /* 0x00000068140f7210 */ /* 0x001fe40007f5e0ff */
[----:B------:R-:W-:-:S03]  /*2380*/  FFMA R57, R57, R88, R56 ;  /* 0x0000005839397223 */ /* 0x000fc60000000038 */
[----:B------:R-:W-:Y:S01]  /*2390*/  IMAD.X R98, R109, 0x1, R91, P2 ;  /* 0x000000016d627824 */ /* 0x000fe200010e065b */
[C---:B------:R-:W-:Y:S02]  /*23a0*/  LEA R56, P2, R15.reuse, R10, 0x1 ;  /* 0x0000000a0f387211 */ /* 0x040fe400078408ff */
[----:B------:R-:W-:Y:S02]  /*23b0*/  F2FP.F16.F32.PACK_AB R99, RZ, R57 ;  /* 0x00000039ff63723e */ /* 0x000fe400000000ff */
[----:B------:R-:W-:Y:S02]  /*23c0*/  LEA.HI.X R57, R15, R11, R98, 0x1, P2 ;  /* 0x0000000b0f397211 */ /* 0x000fe400010f0c62 */
[----:B------:R-:W-:Y:S01]  /*23d0*/  PRMT R15, R5, 0x7610, R15 ;  /* 0x00007610050f7816 */ /* 0x000fe2000000000f */
[----:B------:R0:W-:Y:S05]  /*23e0*/  @P1 STG.E.U16 desc[UR36][R92.64+0x2], R99 ;  /* 0x000002635c001986 */ /* 0x0001ea000c101524 */
[----:B------:R2:W3:Y:S01]  /*23f0*/  @P0 LDG.E.LTC128B.U16 R15, desc[UR36][R56.64] ;  /* 0x00000024380f0981 */ /* 0x0004e2000c1e1520 */
[----:B------:R-:W-:Y:S01]  /*2400*/  IADD3 R104, P1, R6, R104, RZ ;  /* 0x0000006806687210 */ /* 0x000fe20007f3e0ff */
[----:B------:R-:W-:Y:S01]  /*2410*/  BSSY B1, `(.L_x_32) ;  /* 0x0000012000017945 */ /* 0x000fe20003800000 */
[----:B------:R-:W-:-:S03]  /*2420*/  SHF.L.U64.HI R111, R12, 0x4, R13 ;  /* 0x000000040c6f7819 */ /* 0x000fc6000001020d */
[----:B------:R-:W-:Y:S01]  /*2430*/  IMAD.X R105, R7, 0x1, R109, P1 ;  /* 0x0000000107697824 */ /* 0x000fe200008e066d */
[----:B------:R-:W-:Y:S01]  /*2440*/  ISETP.GT.AND P1, PT, R3, 0x8, P4 ;  /* 0x000000080300780c */ /* 0x000fe20002724270 */
[----:B------:R-:W-:Y:S02]  /*2450*/  IMAD.SHL.U32 R109, R12, 0x10, RZ ;  /* 0x000000100c6d7824 */ /* 0x000fe400078e00ff */
[----:B------:R-:W-:-:S03]  /*2460*/  IMAD.WIDE.U32 R104, R23, R14, R104 ;  /* 0x0000000e17687225 */ /* 0x000fc600078e0068 */
[----:B--2---:R-:W-:Y:S01]  /*2470*/  LEA R56, P3, R104, R10, 0x1 ;  /* 0x0000000a68387211 */ /* 0x004fe200078608ff */
[----:B---3--:R-:W-:-:S05]  /*2480*/  HADD2.F32 R98, -RZ, R15.H0_H0 ;  /* 0x2000000fff627230 */ /* 0x008fca0000004100 */
[----:B------:R-:W-:Y:S01]  /*2490*/  FMUL R5, R98, R89 ;  /* 0x0000005962057220 */ /* 0x000fe20000400000 */
[----:B------:R-:W-:-:S03]  /*24a0*/  IADD3 R98, P2, R109, R92, RZ ;  /* 0x0000005c6d627210 */ /* 0x000fc60007f5e0ff */
[----:B------:R-:W-:Y:S01]  /*24b0*/  FFMA R5, R58, R88, R5 ;  /* 0x000000583a057223 */ /* 0x000fe20000000005 */
[----:B------:R-:W-:Y:S02]  /*24c0*/  IMAD.IADD R58, R103, 0x1, R105 ;  /* 0x00000001673a7824 */ /* 0x000fe400078e0269 */
[----:B0-----:R-:W-:Y:S02]  /*24d0*/  IMAD.X R99, R111, 0x1, R93, P2 ;  /* 0x000000016f637824 */ /* 0x001fe400010e065d */
[----:B------:R-:W-:Y:S02]  /*24e0*/  F2FP.F16.F32.PACK_AB R5, RZ, R5 ;  /* 0x00000005ff05723e */ /* 0x000fe400000000ff */
[----:B------:R-:W-:-:S03]  /*24f0*/  LEA.HI.X R57, R104, R11, R58, 0x1, P3 ;  /* 0x0000000b68397211 */ /* 0x000fc600018f0c3a */
[----:B------:R0:W-:Y:S01]  /*2500*/  @P0 STG.E.U16 desc[UR36][R98.64], R5 ;  /* 0x0000000562000986 */ /* 0x0001e2000c101524 */
[----:B------:R-:W-:Y:S05]  /*2510*/  @!P1 BRA `(.L_x_33) ;  /* 0x0000000000049947 */ /* 0x000fea0003800000 */
[----:B------:R2:W5:Y:S02]  /*2520*/  LDG.E.LTC128B.U16 R15, desc[UR36][R56.64+0x2] ;  /* 0x00000224380f7981 */ /* 0x000564000c1e1520 */
.L_x_33:
[----:B------:R-:W-:Y:S05]  /*2530*/  BSYNC B1 ;  /* 0x0000000000017941 */ /* 0x000fea0003800000 */
.L_x_32:
[----:B-----5:R-:W-:Y:S01]  /*2540*/  HADD2.F32 R58, -RZ, R15.H0_H0 ;  /* 0x2000000fff3a7230 */ /* 0x020fe20000004100 */
[----:B------:R-:W-:Y:S01]  /*2550*/  ISETP.GT.AND P4, PT, R4, 0x8, PT ;  /* 0x000000080400780c */ /* 0x000fe20003f84270 */
[----:B------:R-:W-:Y:S01]  /*2560*/  BSSY B1, `(.L_x_34) ;  /* 0x000000d000017945 */ /* 0x000fe20003800000 */
[----:B------:R-:W-:Y:S02]  /*2570*/  PRMT R104, R15, 0x7610, R104 ;  /* 0x000076100f687816 */ /* 0x000fe40000000068 */
[----:B------:R-:W-:Y:S01]  /*2580*/  FMUL R58, R58, R89 ;  /* 0x000000593a3a7220 */ /* 0x000fe20000400000 */
[----:B------:R-:W-:Y:S02]  /*2590*/  ISETP.GT.AND P0, PT, R3, RZ, P4 ;  /* 0x000000ff0300720c */ /* 0x000fe40002704270 */
[----:B------:R-:W-:Y:S01]  /*25a0*/  P2R R108, PR, RZ, 0x10 ;  /* 0x00000010ff6c7803 */ /* 0x000fe20000000000 */
[----:B------:R-:W-:Y:S01]  /*25b0*/  FFMA R58, R59, R88, R58 ;  /* 0x000000583b3a7223 */ /* 0x000fe2000000003a */
[----:B------:R-:W-:-:S04]  /*25c0*/  IMAD.MOV.U32 R59, RZ, RZ, R99 ;  /* 0x000000ffff3b7224 */ /* 0x000fc800078e0063 */
[----:B------:R-:W-:-:S04]  /*25d0*/  F2FP.F16.F32.PACK_AB R58, RZ, R58 ;  /* 0x0000003aff3a723e */ /* 0x000fc800000000ff */
[----:B0-----:R-:W-:Y:S01]  /*25e0*/  PRMT R5, R58, 0x7610, R5 ;  /* 0x000076103a057816 */ /* 0x001fe20000000005 */
[----:B------:R-:W-:-:S05]  /*25f0*/  IMAD.MOV.U32 R58, RZ, RZ, R98 ;  /* 0x000000ffff3a7224 */ /* 0x000fca00078e0062 */
[----:B------:R0:W-:Y:S01]  /*2600*/  @P1 STG.E.U16 desc[UR36][R58.64+0x2], R5 ;  /* 0x000002053a001986 */ /* 0x0001e2000c101524 */
[----:B------:R-:W-:Y:S05]  /*2610*/  @!P0 BRA `(.L_x_35) ;  /* 0x0000000000048947 */ /* 0x000fea0003800000 */
[----:B------:R3:W5:Y:S02]  /*2620*/  LDG.E.LTC128B.U16 R104, desc[UR36][R8.64+0x10] ;  /* 0x0000102408687981 */ /* 0x000764000c1e1520 */
.L_x_35:
[----:B------:R-:W-:Y:S05]  /*2630*/  BSYNC B1 ;  /* 0x0000000000017941 */ /* 0x000fea0003800000 */
.L_x_34:
[----:B-----5:R-:W-:Y:S01]  /*2640*/  HADD2.F32 R106, -RZ, R104.H0_H0 ;  /* 0x20000068ff6a7230 */ /* 0x020fe20000004100 */
[C---:B------:R-:W-:Y:S01]  /*2650*/  SHF.L.U64.HI R15, R12.reuse, 0x8, R13 ;  /* 0x000000080c0f7819 */ /* 0x040fe2000001020d */
[----:B0-----:R-:W-:Y:S01]  /*2660*/  IMAD.SHL.U32 R5, R12, 0x100, RZ ;  /* 0x000001000c057824 */ /* 0x001fe200078e00ff */
[----:B------:R-:W-:Y:S01]  /*2670*/  ISETP.GT.AND P3, PT, R4, 0x9, PT ;  /* 0x000000090400780c */ /* 0x000fe20003f64270 */
[----:B------:R-:W-:Y:S01]  /*2680*/  BSSY B1, `(.L_x_36) ;  /* 0x000000b000017945 */ /* 0x000fe20003800000 */
[----:B------:R-:W-:Y:S02]  /*2690*/  FMUL R105, R106, R89 ;  /* 0x000000596a697220 */ /* 0x000fe40000400000 */
[----:B------:R-:W-:Y:S02]  /*26a0*/  IADD3 R12, P1, P2, R5, R92, R109 ;  /* 0x0000005c050c7210 */ /* 0x000fe40007a3e06d */
[----:B------:R-:W-:Y:S02]  /*26b0*/  FFMA R105, R60, R88, R105 ;  /* 0x000000583c697223 */ /* 0x000fe40000000069 */
[----:B------:R-:W-:-:S02]  /*26c0*/  IADD3.X R13, R15, R93, R111, P1, P2 ;  /* 0x0000005d0f0d7210 */ /* 0x000fc40000fe446f */
[----:B------:R-:W-:Y:S02]  /*26d0*/  ISETP.GT.AND P1, PT, R3, RZ, P3 ;  /* 0x000000ff0300720c */ /* 0x000fe40001f24270 */
[----:B------:R-:W-:Y:S02]  /*26e0*/  F2FP.F16.F32.PACK_AB R60, RZ, R105 ;  /* 0x00000069ff3c723e */ /* 0x000fe400000000ff */
[----:B------:R-:W-:-:S03]  /*26f0*/  P2R R105, PR, RZ, 0x8 ;  /* 0x00000008ff697803 */ /* 0x000fc60000000000 */
[----:B------:R0:W-:Y:S06]  /*2700*/  @P0 STG.E.U16 desc[UR36][R92.64+0x10], R60 ;  /* 0x0000103c5c000986 */ /* 0x0001ec000c101524 */
[----:B------:R-:W-:Y:S05]  /*2710*/  @!P1 BRA `(.L_x_37) ;  /* 0x0000000000049947 */ /* 0x000fea0003800000 */
[----:B------:R4:W5:Y:S02]  /*2720*/  LDG.E.LTC128B.U16 R104, desc[UR36][R8.64+0x12] ;  /* 0x0000122408687981 */ /* 0x000964000c1e1520 */
.L_x_37:
[----:B------:R-:W-:Y:S05]  /*2730*/  BSYNC B1 ;  /* 0x0000000000017941 */ /* 0x000fea0003800000 */
.L_x_36:
[----:B0----5:R-:W-:Y:S01]  /*2740*/  HADD2.F32 R60, -RZ, R104.H0_H0 ;  /* 0x20000068ff3c7230 */ /* 0x021fe20000004100 */
[----:B------:R-:W-:Y:S01]  /*2750*/  ISETP.GT.AND P0, PT, R3, 0x8, P4 ;  /* 0x000000080300780c */ /* 0x000fe20002704270 */
[----:B------:R-:W-:Y:S03]  /*2760*/  BSSY B1, `(.L_x_38) ;  /* 0x000000a000017945 */ /* 0x000fe60003800000 */
[----:B------:R-:W-:-:S04]  /*2770*/  FMUL R60, R60, R89 ;  /* 0x000000593c3c7220 */ /* 0x000fc80000400000 */
[----:B------:R-:W-:Y:S01]  /*2780*/  FFMA R60, R61, R88, R60 ;  /* 0x000000583d3c7223 */ /* 0x000fe2000000003c */
[----:B------:R-:W-:-:S04]  /*2790*/  @P1 IMAD.MOV.U32 R61, RZ, RZ, R93 ;  /* 0x000000ffff3d1224 */ /* 0x000fc800078e005d */
[----:B------:R-:W-:-:S04]  /*27a0*/  F2FP.F16.F32.PACK_AB R60, RZ, R60 ;  /* 0x0000003cff3c723e */ /* 0x000fc800000000ff */
[----:B------:R-:W-:Y:S01]  /*27b0*/  PRMT R106, R60, 0x7610, R106 ;  /* 0x000076103c6a7816 */ /* 0x000fe2000000006a */
[----:B------:R-:W-:-:S05]  /*27c0*/  @P1 IMAD.MOV.U32 R60, RZ, RZ, R92 ;  /* 0x000000ffff3c1224 */ /* 0x000fca00078e005c */
[----:B------:R0:W-:Y:S01]  /*27d0*/  @P1 STG.E.U16 desc[UR36][R60.64+0x12], R106 ;  /* 0x0000126a3c001986 */ /* 0x0001e2000c101524 */
[----:B------:R-:W-:Y:S05]  /*27e0*/  @!P0 BRA `(.L_x_39) ;  /* 0x0000000000048947 */ /* 0x000fea0003800000 */
[----:B------:R0:W5:Y:S02]  /*27f0*/  LDG.E.LTC128B.U16 R104, desc[UR36][R56.64+0x10] ;  /* 0x0000102438687981 */ /* 0x000164000c1e1520 */
.L_x_39:
[----:B------:R-:W-:Y:S05]  /*2800*/  BSYNC B1 ;  /* 0x0000000000017941 */ /* 0x000fea0003800000 */
.L_x_38:
[----:B0----5:R-:W-:Y:S01]  /*2810*/  HADD2.F32 R60, -RZ, R104.H0_H0 ;  /* 0x20000068ff3c7230 */ /* 0x021fe20000004100 */
[----:B------:R-:W-:Y:S01]  /*2820*/  ISETP.GT.AND P1, PT, R3, 0x8, P3 ;  /* 0x000000080300780c */ /* 0x000fe20001f24270 */
[----:B------:R-:W-:Y:S03]  /*2830*/  BSSY B1, `(.L_x_40) ;  /* 0x0000007000017945 */ /* 0x000fe60003800000 */
[----:B------:R-:W-:-:S04]  /*2840*/  FMUL R61, R60, R89 ;  /* 0x000000593c3d7220 */ /* 0x000fc80000400000 */
[----:B------:R-:W-:-:S05]  /*2850*/  FFMA R61, R62, R88, R61 ;  /* 0x000000583e3d7223 */ /* 0x000fca000000003d */
[----:B------:R-:W-:-:S05]  /*2860*/  F2FP.F16.F32.PACK_AB R61, RZ, R61 ;  /* 0x0000003dff3d723e */ /* 0x000fca00000000ff */
[----:B------:R0:W-:Y:S01]  /*2870*/  @P0 STG.E.U16 desc[UR36][R58.64+0x10], R61 ;  /* 0x0000103d3a000986 */ /* 0x0001e2000c101524 */
[----:B------:R-:W-:Y:S05]  /*2880*/  @!P1 BRA `(.L_x_41) ;  /* 0x0000000000049947 */ /* 0x000fea0003800000 */
[----:B------:R0:W5:Y:S02]  /*2890*/  LDG.E.LTC128B.U16 R104, desc[UR36][R56.64+0x12] ;  /* 0x0000122438687981 */ /* 0x000164000c1e1520 */
.L_x_41:
[----:B------:R-:W-:Y:S05]  /*28a0*/  BSYNC B1 ;  /* 0x0000000000017941 */ /* 0x000fea0003800000 */
.L_x_40:
[----:B-----5:R-:W-:Y:S01]  /*28b0*/  HADD2.F32 R60, -RZ, R104.H0_H0 ;  /* 0x20000068ff3c7230 */ /* 0x020fe20000004100 */
[----:B------:R-:W-:Y:S01]  /*28c0*/  IADD3 R113, P0, R113, 0x80, RZ ;  /* 0x0000008071717810 */ /* 0x000fe20007f1e0ff */
[----:B------:R-:W-:Y:S01]  /*28d0*/  BSSY B1, `(.L_x_42) ;  /* 0x000000b000017945 */ /* 0x000fe20003800000 */
[----:B------:R-:W-:Y:S02]  /*28e0*/  ISETP.GT.AND P2, PT, R4, 0x10, PT ;  /* 0x000000100400780c */ /* 0x000fe40003f44270 */
[----:B------:R-:W-:Y:S01]  /*28f0*/  FMUL R60, R60, R89 ;  /* 0x000000593c3c7220 */ /* 0x000fe20000400000 */
[----:B------:R-:W-:Y:S01]  /*2900*/  IMAD.X R95, RZ, RZ, R95, P0 ;  /* 0x000000ffff5f7224 */ /* 0x000fe200000e065f */
[----:B------:R-:W-:Y:S02]  /*2910*/  ISETP.GT.AND P0, PT, R3, RZ, P2 ;  /* 0x000000ff0300720c */ /* 0x000fe40001704270 */
[----:B------:R-:W-:Y:S01]  /*2920*/  FFMA R60, R63, R88, R60 ;  /* 0x000000583f3c7223 */ /* 0x000fe2000000003c */
[----:B------:R-:W-:-:S04]  /*2930*/  P2R R106, PR, RZ, 0x4 ;  /* 0x00000004ff6a7803 */ /* 0x000fc80000000000 */
[----:B------:R-:W-:-:S05]  /*2940*/  F2FP.F16.F32.PACK_AB R60, RZ, R60 ;  /* 0x0000003cff3c723e */ /* 0x000fca00000000ff */
[----:B------:R0:W-:Y:S01]  /*2950*/  @P1 STG.E.U16 desc[UR36][R58.64+0x12], R60 ;  /* 0x0000123c3a001986 */ /* 0x0001e2000c101524 */
[----:B------:R-:W-:Y:S05]  /*2960*/  @!P0 BRA `(.L_x_43) ;  /* 0x0000000000048947 */ /* 0x000fea0003800000 */
[----:B------:R0:W5:Y:S02]  /*2970*/  LDG.E.LTC128B.U16 R104, desc[UR36][R8.64+0x20] ;  /* 0x0000202408687981 */ /* 0x000164000c1e1520 */
.L_x_43:
[----:B------:R-:W-:Y:S05]  /*2980*/  BSYNC B1 ;  /* 0x0000000000017941 */ /* 0x000fea0003800000 */
.L_x_42:
[----:B0----5:R-:W-:Y:S01]  /*2990*/  HADD2.F32 R60, -RZ, R104.H0_H0 ;  /* 0x20000068ff3c7230 */ /* 0x021fe20000004100 */
[----:B------:R-:W-:Y:S01]  /*29a0*/  ISETP.GT.AND P1, PT, R4, 0x11, PT ;  /* 0x000000110400780c */ /* 0x000fe20003f24270 */
[-C--:B------:R-:W-:Y:S01]  /*29b0*/  IMAD.WIDE.U32 R62, R113, R96.reuse, R6 ;  /* 0x00000060713e7225 */ /* 0x080fe200078e0006 */
[----:B------:R-:W-:Y:S03]  /*29c0*/  BSSY B1, `(.L_x_44) ;  /* 0x0000021000017945 */ /* 0x000fe60003800000 */
[----:B------:R-:W-:Y:S01]  /*29d0*/  FMUL R21, R60, R89 ;  /* 0x000000593c157220 */ /* 0x000fe20000400000 */
[----:B------:R-:W-:-:S03]  /*29e0*/  IMAD R60, R95, R96, RZ ;  /* 0x000000605f3c7224 */ /* 0x000fc600078e02ff */
[----:B------:R-:W-:Y:S01]  /*29f0*/  FFMA R21, R64, R88, R21 ;  /* 0x0000005840157223 */ /* 0x000fe20000000015 */
[C---:B------:R-:W-:Y:S02]  /*2a00*/  IMAD R109, R113.reuse, R97, R60 ;  /* 0x00000061716d7224 */ /* 0x040fe400078e023c */
[----:B------:R-:W-:Y:S02]  /*2a10*/  IMAD.WIDE.U32 R60, R113, R96, R90 ;  /* 0x00000060713c7225 */ /* 0x000fe400078e005a */
[----:B------:R-:W-:Y:S02]  /*2a20*/  F2FP.F16.F32.PACK_AB R21, RZ, R21 ;  /* 0x00000015ff15723e */ /* 0x000fe400000000ff */
[----:B------:R-:W-:Y:S02]  /*2a30*/  IMAD.IADD R63, R109, 0x1, R63 ;  /* 0x000000016d3f7824 */ /* 0x000fe400078e023f */
[----:B------:R-:W-:Y:S01]  /*2a40*/  PRMT R95, R21, 0x7610, R95 ;  /* 0x00007610155f7816 */ /* 0x000fe2000000005f */
[----:B------:R-:W-:-:S02]  /*2a50*/  IMAD.IADD R21, R61, 0x1, R109 ;  /* 0x000000013d157824 */ /* 0x000fc400078e026d */
[----:B------:R-:W-:Y:S02]  /*2a60*/  IMAD.WIDE.U32 R96, R113, R96, R100 ;  /* 0x0000006071607225 */ /* 0x000fe400078e0064 */
[----:B------:R0:W-:Y:S02]  /*2a70*/  @P0 STG.E.U16 desc[UR36][R92.64+0x20], R95 ;  /* 0x0000205f5c000986 */ /* 0x0001e4000c101524 */
[----:B------:R-:W-:Y:S02]  /*2a80*/  IMAD.IADD R109, R109, 0x1, R97 ;  /* 0x000000016d6d7824 */ /* 0x000fe400078e0261 */
[----:B0-----:R-:W-:Y:S01]  /*2a90*/  IMAD.WIDE.U32 R94, R23, R14, R62 ;  /* 0x0000000e175e7225 */ /* 0x001fe200078e003e */
[----:B------:R-:W-:-:S04]  /*2aa0*/  LEA R62, P0, R60, R10, 0x1 ;  /* 0x0000000a3c3e7211 */ /* 0x000fc800078008ff */
[----:B------:R-:W-:Y:S01]  /*2ab0*/  LEA.HI.X R63, R60, R11, R21, 0x1, P0 ;  /* 0x0000000b3c3f7211 */ /* 0x000fe200000f0c15 */
[----:B------:R-:W-:Y:S01]  /*2ac0*/  IMAD.IADD R21, R103, 0x1, R95 ;  /* 0x0000000167157824 */ /* 0x000fe200078e025f */
[----:B------:R-:W-:-:S04]  /*2ad0*/  LEA R60, P0, R94, R10, 0x1 ;  /* 0x0000000a5e3c7211 */ /* 0x000fc800078008ff */
[----:B------:R-:W-:Y:S02]  /*2ae0*/  LEA.HI.X R61, R94, R11, R21, 0x1, P0 ;  /* 0x0000000b5e3d7211 */ /* 0x000fe400000f0c15 */
[----:B------:R-:W-:-:S04]  /*2af0*/  IADD3 R64, P0, R20, R96, RZ ;  /* 0x0000006014407210 */ /* 0x000fc80007f1e0ff */
[----:B------:R-:W-:Y:S02]  /*2b00*/  IADD3.X R90, R109, R91, RZ, P0, !PT ;  /* 0x0000005b6d5a7210 */ /* 0x000fe400007fe4ff */
[----:B------:R-:W-:-:S05]  /*2b10*/  IADD3 R20, P0, R6, R96, RZ ;  /* 0x0000006006147210 */ /* 0x000fca0007f1e0ff */
[----:B------:R-:W-:Y:S01]  /*2b20*/  IMAD.X R21, R7, 0x1, R109, P0 ;  /* 0x0000000107157824 */ /* 0x000fe200000e066d */
[----:B------:R-:W-:Y:S01]  /*2b30*/  LEA R6, P0, R64, R10, 0x1 ;  /* 0x0000000a40067211 */ /* 0x000fe200078008ff */
[----:B------:R-:W-:-:S03]  /*2b40*/  IMAD.WIDE.U32 R20, R23, R14, R20 ;  /* 0x0000000e17147225 */ /* 0x000fc600078e0014 */
[----:B------:R-:W-:Y:S02]  /*2b50*/  LEA.HI.X R7, R64, R11, R90, 0x1, P0 ;  /* 0x0000000b40077211 */ /* 0x000fe400000f0c5a */
[----:B------:R-:W-:Y:S01]  /*2b60*/  P2R R23, PR, RZ, 0x2 ;  /* 0x00000002ff177803 */ /* 0x000fe20000000000 */
[----:B------:R-:W-:Y:S01]  /*2b70*/  IMAD.IADD R103, R103, 0x1, R21 ;  /* 0x0000000167677824 */ /* 0x000fe200078e0215 */
[----:B------:R-:W-:-:S04]  /*2b80*/  LEA R10, P0, R20, R10, 0x1 ;  /* 0x0000000a140a7211 */ /* 0x000fc800078008ff */
[----:B------:R-:W-:Y:S02]  /*2b90*/  LEA.HI.X R11, R20, R11, R103, 0x1, P0 ;  /* 0x0000000b140b7211 */ /* 0x000fe400000f0c67 */
[----:B------:R-:W-:-:S13]  /*2ba0*/  ISETP.GT.AND P0, PT, R3, RZ, P1 ;  /* 0x000000ff0300720c */ /* 0x000fda0000f04270 */
[----:B------:R-:W-:Y:S05]  /*2bb0*/  @!P0 BRA `(.L_x_45) ;  /* 0x0000000000048947 */ /* 0x000fea0003800000 */
[----:B------:R0:W5:Y:S02]  /*2bc0*/  LDG.E.LTC128B.U16 R104, desc[UR36][R8.64+0x22] ;  /* 0x0000222408687981 */ /* 0x000164000c1e1520 */
.L_x_45:
[----:B------:R-:W-:Y:S05]  /*2bd0*/  BSYNC B1 ;  /* 0x0000000000017941 */ /* 0x000fea0003800000 */
.L_x_44:
[----:B-----5:R-:W-:Y:S01]  /*2be0*/  HADD2.F32 R14, -RZ, R104.H0_H0 ;  /* 0x20000068ff0e7230 */ /* 0x020fe20000004100 */
[----:B------:R-:W-:Y:S01]  /*2bf0*/  BSSY B1, `(.L_x_46) ;  /* 0x000000a000017945 */ /* 0x000fe20003800000 */
[----:B------:R-:W-:Y:S02]  /*2c00*/  @P0 IMAD.MOV.U32 R20, RZ, RZ, R92 ;  /* 0x000000ffff140224 */ /* 0x000fe400078e005c */
[----:B------:R-:W-:Y:S02]  /*2c10*/  @P0 IMAD.MOV.U32 R21, RZ, RZ, R93 ;  /* 0x000000ffff150224 */ /* 0x000fe400078e005d */
[----:B------:R-:W-:-:S04]  /*2c20*/  FMUL R14, R14, R89 ;  /* 0x000000590e0e7220 */ /* 0x000fc80000400000 */
[----:B------:R-:W-:-:S05]  /*2c30*/  FFMA R14, R65, R88, R14 ;  /* 0x00000058410e7223 */ /* 0x000fca000000000e */
[----:B------:R-:W-:-:S05]  /*2c40*/  F2FP.F16.F32.PACK_AB R14, RZ, R14 ;  /* 0x0000000eff0e723e */ /* 0x000fca00000000ff */
[----:B------:R0:W-:Y:S01]  /*2c50*/  @P0 STG.E.U16 desc[UR36][R20.64+0x22], R14 ;  /* 0x0000220e14000986 */ /* 0x0001e2000c101524 */
[----:B------:R-:W-:-:S13]  /*2c60*/  ISETP.GT.AND P0, PT, R3, 0x8, P2 ;  /* 0x000000080300780c */ /* 0x000fda0001704270 */
[----:B0-----:R-:W-:Y:S05]  /*2c70*/  @!P0 BRA `(.L_x_47) ;  /* 0x0000000000048947 */ /* 0x001fea0003800000 */
[----:B------:R0:W5:Y:S02]  /*2c80*/  LDG.E.LTC128B.U16 R104, desc[UR36][R56.64+0x20] ;  /* 0x0000202438687981 */ /* 0x000164000c1e1520 */
.L_x_47:
[----:B------:R-:W-:Y:S05]  /*2c90*/  BSYNC B1 ;  /* 0x0000000000017941 */ /* 0x000fea0003800000 */
.L_x_46:
[----:B-----5:R-:W-:Y:S01]  /*2ca0*/  HADD2.F32 R14, -RZ, R104.H0_H0 ;  /* 0x20000068ff0e7230 */ /* 0x020fe20000004100 */
[----:B------:R-:W-:Y:S04]  /*2cb0*/  BSSY B1, `(.L_x_48) ;  /* 0x0000008000017945 */ /* 0x000fe80003800000 */
[----:B------:R-:W-:-:S04]  /*2cc0*/  FMUL R21, R14, R89 ;  /* 0x000000590e157220 */ /* 0x000fc80000400000 */
[----:B------:R-:W-:-:S05]  /*2cd0*/  FFMA R21, R66, R88, R21 ;  /* 0x0000005842157223 */ /* 0x000fca0000000015 */
[----:B------:R-:W-:-:S05]  /*2ce0*/  F2FP.F16.F32.PACK_AB R21, RZ, R21 ;  /* 0x00000015ff15723e */ /* 0x000fca00000000ff */
[----:B------:R0:W-:Y:S01]  /*2cf0*/  @P0 STG.E.U16 desc[UR36][R58.64+0x20], R21 ;  /* 0x000020153a000986 */ /* 0x0001e2000c101524 */
[----:B------:R-:W-:-:S13]  /*2d00*/  ISETP.GT.AND P0, PT, R3, 0x8, P1 ;  /* 0x000000080300780c */ /* 0x000fda0000f04270 */
[----:B0-----:R-:W-:Y:S05]  /*2d10*/  @!P0 BRA `(.L_x_49) ;  /* 0x0000000000048947 */ /* 0x001fea0003800000 */
[----:B------:R0:W5:Y:S02]  /*2d20*/  LDG.E.LTC128B.U16 R104, desc[UR36][R56.64+0x22] ;  /* 0x0000222438687981 */ /* 0x000164000c1e1520 */
.L_x_49:
[----:B------:R-:W-:Y:S05]  /*2d30*/  BSYNC B1 ;  /* 0x0000000000017941 */ /* 0x000fea0003800000 */
.L_x_48:
[----:B-----5:R-:W-:Y:S01]  /*2d40*/  HADD2.F32 R14, -RZ, R104.H0_H0 ;  /* 0x20000068ff0e7230 */ /* 0x020fe20000004100 */
[----:B------:R-:W-:Y:S01]  /*2d50*/  ISETP.GT.AND P2, PT, R4, 0x18, PT ;  /* 0x000000180400780c */ /* 0x000fe20003f44270 */
[----:B------:R-:W-:Y:S03]  /*2d60*/  BSSY B1, `(.L_x_50) ;  /* 0x0000009000017945 */ /* 0x000fe60003800000 */
[----:B------:R-:W-:Y:S01]  /*2d70*/  FMUL R14, R14, R89 ;  /* 0x000000590e0e7220 */ /* 0x000fe20000400000 */
[----:B------:R-:W-:-:S03]  /*2d80*/  P2R R90, PR, RZ, 0x4 ;  /* 0x00000004ff5a7803 */ /* 0x000fc60000000000 */
[----:B------:R-:W-:-:S05]  /*2d90*/  FFMA R14, R67, R88, R14 ;  /* 0x00000058430e7223 */ /* 0x000fca000000000e */
[----:B------:R-:W-:-:S05]  /*2da0*/  F2FP.F16.F32.PACK_AB R14, RZ, R14 ;  /* 0x0000000eff0e723e */ /* 0x000fca00000000ff */
[----:B------:R0:W-:Y:S01]  /*2db0*/  @P0 STG.E.U16 desc[UR36][R58.64+0x22], R14 ;  /* 0x0000220e3a000986 */ /* 0x0001e2000c101524 */
[----:B------:R-:W-:-:S13]  /*2dc0*/  ISETP.GT.AND P0, PT, R3, RZ, P2 ;  /* 0x000000ff0300720c */ /* 0x000fda0001704270 */
[----:B0-----:R-:W-:Y:S05]  /*2dd0*/  @!P0 BRA `(.L_x_51) ;  /* 0x0000000000048947 */ /* 0x001fea0003800000 */
[----:B------:R0:W5:Y:S02]  /*2de0*/  LDG.E.LTC128B.U16 R104, desc[UR36][R8.64+0x30] ;  /* 0x0000302408687981 */ /* 0x000164000c1e1520 */
.L_x_51:
[----:B------:R-:W-:Y:S05]  /*2df0*/  BSYNC B1 ;  /* 0x0000000000017941 */ /* 0x000fea0003800000 */
.L_x_50:
[----:B-----5:R-:W-:Y:S01]  /*2e00*/  HADD2.F32 R14, -RZ, R104.H0_H0 ;  /* 0x20000068ff0e7230 */ /* 0x020fe20000004100 */
[----:B------:R-:W-:Y:S01]  /*2e10*/  ISETP.GT.AND P1, PT, R4, 0x19, PT ;  /* 0x000000190400780c */ /* 0x000fe20003f24270 */
[----:B------:R-:W-:Y:S01]  /*2e20*/  @P0 IMAD.MOV.U32 R20, RZ, RZ, R92 ;  /* 0x000000ffff140224 */ /* 0x000fe200078e005c */
[----:B------:R-:W-:Y:S02]  /*2e30*/  BSSY B1, `(.L_x_52) ;  /* 0x000000b000017945 */ /* 0x000fe40003800000 */
[----:B------:R-:W-:-:S04]  /*2e40*/  FMUL R21, R14, R89 ;  /* 0x000000590e157220 */ /* 0x000fc80000400000 */
[----:B------:R-:W-:Y:S01]  /*2e50*/  FFMA R21, R68, R88, R21 ;  /* 0x0000005844157223 */ /* 0x000fe20000000015 */
[----:B------:R-:W-:-:S04]  /*2e60*/  P2R R68, PR, RZ, 0x2 ;  /* 0x00000002ff447803 */ /* 0x000fc80000000000 */
[----:B------:R-:W-:-:S04]  /*2e70*/  F2FP.F16.F32.PACK_AB R21, RZ, R21 ;  /* 0x00000015ff15723e */ /* 0x000fc800000000ff */
[----:B------:R-:W-:Y:S01]  /*2e80*/  PRMT R14, R21, 0x7610, R14 ;  /* 0x00007610150e7816 */ /* 0x000fe2000000000e */
[----:B------:R-:W-:-:S05]  /*2e90*/  @P0 IMAD.MOV.U32 R21, RZ, RZ, R93 ;  /* 0x000000ffff150224 */ /* 0x000fca00078e005d */
[----:B------:R0:W-:Y:S01]  /*2ea0*/  @P0 STG.E.U16 desc[UR36][R20.64+0x30], R14 ;  /* 0x0000300e14000986 */ /* 0x0001e2000c101524 */
[----:B------:R-:W-:-:S13]  /*2eb0*/  ISETP.GT.AND P0, PT, R3, RZ, P1 ;  /* 0x000000ff0300720c */ /* 0x000fda0000f04270 */
[----:B0-----:R-:W-:Y:S05]  /*2ec0*/  @!P0 BRA `(.L_x_53) ;  /* 0x0000000000048947 */ /* 0x001fea0003800000 */
[----:B------:R0:W5:Y:S02]  /*2ed0*/  LDG.E.LTC128B.U16 R104, desc[UR36][R8.64+0x32] ;  /* 0x0000322408687981 */ /* 0x000164000c1e1520 */
.L_x_53:
[----:B------:R-:W-:Y:S05]  /*2ee0*/  BSYNC B1 ;  /* 0x0000000000017941 */ /* 0x000fea0003800000 */
.L_x_52:
        /* <DEDUP_REMOVED lines=11> */
.L_x_55:
[----:B------:R-:W-:Y:S05]  /*2fa0*/  BSYNC B1 ;  /* 0x0000000000017941 */ /* 0x000fea0003800000 */
.L_x_54:
        /* <DEDUP_REMOVED lines=9> */
.L_x_57:
[----:B------:R-:W-:Y:S05]  /*3040*/  BSYNC B1 ;  /* 0x0000000000017941 */ /* 0x000fea0003800000 */
.L_x_56:
        /* <DEDUP_REMOVED lines=11> */
.L_x_59:
[----:B------:R-:W-:Y:S05]  /*3100*/  BSYNC B1 ;  /* 0x0000000000017941 */ /* 0x000fea0003800000 */
.L_x_58:
[----:B-----5:R-:W-:Y:S01]  /*3110*/  HADD2.F32 R14, -RZ, R104.H0_H0 ;  /* 0x20000068ff0e7230 */ /* 0x020fe20000004100 */
[----:B------:R-:W-:Y:S01]  /*3120*/  ISETP.GT.AND P1, PT, R4, 0x21, PT ;  /* 0x000000210400780c */ /* 0x000fe20003f24270 */
[----:B------:R-:W-:Y:S01]  /*3130*/  @P0 IMAD.MOV.U32 R20, RZ, RZ, R92 ;  /* 0x000000ffff140224 */ /* 0x000fe200078e005c */
[----:B------:R-:W-:Y:S02]  /*3140*/  BSSY B1, `(.L_x_60) ;  /* 0x000000b000017945 */ /* 0x000fe40003800000 */
[----:B------:R-:W-:Y:S01]  /*3150*/  FMUL R21, R14, R89 ;  /* 0x000000590e157220 */ /* 0x000fe20000400000 */
[----:B------:R-:W-:-:S03]  /*3160*/  P2R R70, PR, RZ, 0x2 ;  /* 0x00000002ff467803 */ /* 0x000fc60000000000 */
[----:B------:R-:W-:-:S05]  /*3170*/  FFMA R21, R72, R88, R21 ;  /* 0x0000005848157223 */ /* 0x000fca0000000015 */
[----:B------:R-:W-:-:S04]  /*3180*/  F2FP.F16.F32.PACK_AB R21, RZ, R21 ;  /* 0x00000015ff15723e */ /* 0x000fc800000000ff */
[----:B------:R-:W-:Y:S01]  /*3190*/  PRMT R14, R21, 0x7610, R14 ;  /* 0x00007610150e7816 */ /* 0x000fe2000000000e */
[----:B------:R-:W-:-:S05]  /*31a0*/  @P0 IMAD.MOV.U32 R21, RZ, RZ, R93 ;  /* 0x000000ffff150224 */ /* 0x000fca00078e005d */
[----:B------:R0:W-:Y:S01]  /*31b0*/  @P0 STG.E.U16 desc[UR36][R20.64+0x40], R14 ;  /* 0x0000400e14000986 */ /* 0x0001e2000c101524 */
[----:B------:R-:W-:-:S13]  /*31c0*/  ISETP.GT.AND P0, PT, R3, RZ, P1 ;  /* 0x000000ff0300720c */ /* 0x000fda0000f04270 */
[----:B0-----:R-:W-:Y:S05]  /*31d0*/  @!P0 BRA `(.L_x_61) ;  /* 0x0000000000048947 */ /* 0x001fea0003800000 */
[----:B------:R0:W5:Y:S02]  /*31e0*/  LDG.E.LTC128B.U16 R104, desc[UR36][R8.64+0x42] ;  /* 0x0000422408687981 */ /* 0x000164000c1e1520 */
.L_x_61:
[----:B------:R-:W-:Y:S05]  /*31f0*/  BSYNC B1 ;  /* 0x0000000000017941 */ /* 0x000fea0003800000 */
.L_x_60:
        /* <DEDUP_REMOVED lines=11> */
.L_x_63:
[----:B------:R-:W-:Y:S05]  /*32b0*/  BSYNC B1 ;  /* 0x0000000000017941 */ /* 0x000fea0003800000 */
.L_x_62:
        /* <DEDUP_REMOVED lines=9> */
.L_x_65:
[----:B------:R-:W-:Y:S05]  /*3350*/  BSYNC B1 ;  /* 0x0000000000017941 */ /* 0x000fea0003800000 */
.L_x_64:
        /* <DEDUP_REMOVED lines=11> */
.L_x_67:
[----:B------:R-:W-:Y:S05]  /*3410*/  BSYNC B1 ;  /* 0x0000000000017941 */ /* 0x000fea0003800000 */
.L_x_66:
[----:B-----5:R-:W-:Y:S01]  /*3420*/  HADD2.F32 R14, -RZ, R104.H0_H0 ;  /* 0x20000068ff0e7230 */ /* 0x020fe20000004100 */
[----:B------:R-:W-:Y:S01]  /*3430*/  ISETP.GT.AND P5, PT, R4, 0x29, PT ;  /* 0x000000290400780c */ /* 0x000fe20003fa4270 */
[----:B------:R-:W-:Y:S01]  /*3440*/  @P0 IMAD.MOV.U32 R20, RZ, RZ, R92 ;  /* 0x000000ffff140224 */ /* 0x000fe200078e005c */
[----:B------:R-:W-:Y:S02]  /*3450*/  BSSY B1, `(.L_x_68) ;  /* 0x000000b000017945 */ /* 0x000fe40003800000 */
[----:B------:R-:W-:-:S04]  /*3460*/  FMUL R21, R14, R89 ;  /* 0x000000590e157220 */ /* 0x000fc80000400000 */
[----:B------:R-:W-:-:S05]  /*3470*/  FFMA R21, R76, R88, R21 ;  /* 0x000000584c157223 */ /* 0x000fca0000000015 */
[----:B------:R-:W-:-:S04]  /*3480*/  F2FP.F16.F32.PACK_AB R21, RZ, R21 ;  /* 0x00000015ff15723e */ /* 0x000fc800000000ff */
[----:B------:R-:W-:Y:S01]  /*3490*/  PRMT R14, R21, 0x7610, R14 ;  /* 0x00007610150e7816 */ /* 0x000fe2000000000e */
[----:B------:R-:W-:-:S05]  /*34a0*/  @P0 IMAD.MOV.U32 R21, RZ, RZ, R93 ;  /* 0x000000ffff150224 */ /* 0x000fca00078e005d */
[----:B------:R1:W-:Y:S01]  /*34b0*/  @P0 STG.E.U16 desc[UR36][R20.64+0x50], R14 ;  /* 0x0000500e14000986 */ /* 0x0003e2000c101524 */
[----:B------:R-:W-:Y:S02]  /*34c0*/  ISETP.GT.AND P0, PT, R3, RZ, P5 ;  /* 0x000000ff0300720c */ /* 0x000fe40002f04270 */
[----:B-1----:R-:W-:-:S11]  /*34d0*/  P2R R14, PR, RZ, 0x20 ;  /* 0x00000020ff0e7803 */ /* 0x002fd60000000000 */
[----:B------:R-:W-:Y:S05]  /*34e0*/  @!P0 BRA `(.L_x_69) ;  /* 0x0000000000048947 */ /* 0x000fea0003800000 */
[----:B------:R1:W5:Y:S02]  /*34f0*/  LDG.E.LTC128B.U16 R104, desc[UR36][R8.64+0x52] ;  /* 0x0000522408687981 */ /* 0x000364000c1e1520 */
.L_x_69:
[----:B------:R-:W-:Y:S05]  /*3500*/  BSYNC B1 ;  /* 0x0000000000017941 */ /* 0x000fea0003800000 */
.L_x_68:
        /* <DEDUP_REMOVED lines=11> */
.L_x_71:
[----:B------:R-:W-:Y:S05]  /*35c0*/  BSYNC B1 ;  /* 0x0000000000017941 */ /* 0x000fea0003800000 */
.L_x_70:
        /* <DEDUP_REMOVED lines=9> */
.L_x_73:
[----:B------:R-:W-:Y:S05]  /*3660*/  BSYNC B1 ;  /* 0x0000000000017941 */ /* 0x000fea0003800000 */
.L_x_72:
[----:B-----5:R-:W-:Y:S01]  /*3670*/  HADD2.F32 R14, -RZ, R104.H0_H0 ;  /* 0x20000068ff0e7230 */ /* 0x020fe20000004100 */
[----:B------:R-:W-:Y:S01]  /*3680*/  ISETP.GT.AND P3, PT, R4, 0x30, PT ;  /* 0x000000300400780c */ /* 0x000fe20003f64270 */
[----:B------:R-:W-:Y:S03]  /*3690*/  BSSY B1, `(.L_x_74) ;  /* 0x0000008000017945 */ /* 0x000fe60003800000 */
[----:B------:R-:W-:-:S04]  /*36a0*/  FMUL R14, R14, R89 ;  /* 0x000000590e0e7220 */ /* 0x000fc80000400000 */
[----:B------:R-:W-:-:S05]  /*36b0*/  FFMA R14, R79, R88, R14 ;  /* 0x000000584f0e7223 */ /* 0x000fca000000000e */
[----:B------:R-:W-:-:S05]  /*36c0*/  F2FP.F16.F32.PACK_AB R14, RZ, R14 ;  /* 0x0000000eff0e723e */ /* 0x000fca00000000ff */
[----:B------:R0:W-:Y:S01]  /*36d0*/  @P0 STG.E.U16 desc[UR36][R58.64+0x52], R14 ;  /* 0x0000520e3a000986 */ /* 0x0001e2000c101524 */
[----:B------:R-:W-:-:S13]  /*36e0*/  ISETP.GT.AND P0, PT, R3, RZ, P3 ;  /* 0x000000ff0300720c */ /* 0x000fda0001f04270 */
[----:B0-----:R-:W-:Y:S05]  /*36f0*/  @!P0 BRA `(.L_x_75) ;  /* 0x0000000000048947 */ /* 0x001fea0003800000 */
[----:B------:R0:W5:Y:S02]  /*3700*/  LDG.E.LTC128B.U16 R104, desc[UR36][R8.64+0x60] ;  /* 0x0000602408687981 */ /* 0x000164000c1e1520 */
.L_x_75:
[----:B------:R-:W-:Y:S05]  /*3710*/  BSYNC B1 ;  /* 0x0000000000017941 */ /* 0x000fea0003800000 */
.L_x_74:
        /* <DEDUP_REMOVED lines=13> */
.L_x_77:
[----:B------:R-:W-:Y:S05]  /*37f0*/  BSYNC B1 ;  /* 0x0000000000017941 */ /* 0x000fea0003800000 */
.L_x_76:
        /* <DEDUP_REMOVED lines=11> */
.L_x_79:
[----:B------:R-:W-:Y:S05]  /*38b0*/  BSYNC B1 ;  /* 0x0000000000017941 */ /* 0x000fea0003800000 */
.L_x_78:
        /* <DEDUP_REMOVED lines=9> */
.L_x_81:
[----:B------:R-:W-:Y:S05]  /*3950*/  BSYNC B1 ;  /* 0x0000000000017941 */ /* 0x000fea0003800000 */
.L_x_80:
        /* <DEDUP_REMOVED lines=10> */
.L_x_83:
[----:B------:R-:W-:Y:S05]  /*3a00*/  BSYNC B1 ;  /* 0x0000000000017941 */ /* 0x000fea0003800000 */
.L_x_82:
        /* <DEDUP_REMOVED lines=8> */
[----:B------:R-:W-:-:S05]  /*3a90*/  IADD3 R20, P0, R5, R98, RZ ;  /* 0x0000006205147210 */ /* 0x000fca0007f1e0ff */
[----:B-1----:R-:W-:Y:S01]  /*3aa0*/  IMAD.X R21, R15, 0x1, R99, P0 ;  /* 0x000000010f157824 */ /* 0x002fe200000e0663 */
[----:B------:R-:W-:-:S05]  /*3ab0*/  IADD3 R64, P0, R5, R98, RZ ;  /* 0x0000006205407210 */ /* 0x000fca0007f1e0ff */
[----:B------:R-:W-:Y:S01]  /*3ac0*/  IMAD.X R65, R15, 0x1, R99, P0 ;  /* 0x000000010f417824 */ /* 0x000fe200000e0663 */
[----:B------:R-:W-:-:S05]  /*3ad0*/  IADD3 R14, P0, R5, R92, RZ ;  /* 0x0000005c050e7210 */ /* 0x000fca0007f1e0ff */
[----:B------:R-:W-:Y:S01]  /*3ae0*/  IMAD.X R15, R15, 0x1, R93, P0 ;  /* 0x000000010f0f7824 */ /* 0x000fe200000e065d */
[----:B------:R-:W-:-:S04]  /*3af0*/  ISETP.GT.AND P0, PT, R4, 0x39, PT ;  /* 0x000000390400780c */ /* 0x000fc80003f04270 */
[----:B------:R-:W-:-:S13]  /*3b00*/  ISETP.GT.AND P4, PT, R3, RZ, P0 ;  /* 0x000000ff0300720c */ /* 0x000fda0000784270 */
[----:B------:R-:W-:Y:S05]  /*3b10*/  @!P4 BRA `(.L_x_85) ;  /* 0x000000000004c947 */ /* 0x000fea0003800000 */
[----:B------:R1:W5:Y:S02]  /*3b20*/  LDG.E.LTC128B.U16 R104, desc[UR36][R8.64+0x72] ;  /* 0x0000722408687981 */ /* 0x000364000c1e1520 */
.L_x_85:
[----:B------:R-:W-:Y:S05]  /*3b30*/  BSYNC B1 ;  /* 0x0000000000017941 */ /* 0x000fea0003800000 */
.L_x_84:
        /* <DEDUP_REMOVED lines=9> */
.L_x_87:
[----:B------:R-:W-:Y:S05]  /*3bd0*/  BSYNC B1 ;  /* 0x0000000000017941 */ /* 0x000fea0003800000 */
.L_x_86:
        /* <DEDUP_REMOVED lines=9> */
.L_x_89:
[----:B------:R-:W-:Y:S05]  /*3c70*/  BSYNC B1 ;  /* 0x0000000000017941 */ /* 0x000fea0003800000 */
.L_x_88:
[----:B-----5:R-:W-:-:S05]  /*3c80*/  HADD2.F32 R4, -RZ, R104.H0_H0 ;  /* 0x20000068ff047230 */ /* 0x020fca0000004100 */
[----:B------:R-:W-:-:S04]  /*3c90*/  FMUL R4, R4, R89 ;  /* 0x0000005904047220 */ /* 0x000fc80000400000 */
[----:B------:R-:W-:-:S05]  /*3ca0*/  FFMA R4, R87, R88, R4 ;  /* 0x0000005857047223 */ /* 0x000fca0000000004 */
[----:B------:R-:W-:-:S04]  /*3cb0*/  F2FP.F16.F32.PACK_AB R4, RZ, R4 ;  /* 0x00000004ff04723e */ /* 0x000fc800000000ff */
[----:B-1-34-:R-:W-:-:S05]  /*3cc0*/  PRMT R8, R4, 0x7610, R8 ;  /* 0x0000761004087816 */ /* 0x01afca0000000008 */
[----:B------:R1:W-:Y:S01]  /*3cd0*/  @P4 STG.E.U16 desc[UR36][R58.64+0x72], R8 ;  /* 0x000072083a004986 */ /* 0x0003e2000c101524 */
[----:B------:R-:W-:-:S13]  /*3ce0*/  ISETP.GT.AND P4, PT, R3, 0x80, P6 ;  /* 0x000000800300780c */ /* 0x000fda0003784270 */
[----:B------:R-:W3:Y:S01]  /*3cf0*/  @P4 LDG.E.LTC128B.U16 R104, desc[UR36][R62.64] ;  /* 0x000000243e684981 */ /* 0x000ee2000c1e1520 */
[----:B------:R-:W-:Y:S01]  /*3d00*/  BSSY B1, `(.L_x_90) ;  /* 0x000000a000017945 */ /* 0x000fe20003800000 */
[----:B---3--:R-:W-:-:S05]  /*3d10*/  HADD2.F32 R4, -RZ, R104.H0_H0 ;  /* 0x20000068ff047230 */ /* 0x008fca0000004100 */
[----:B------:R-:W-:-:S04]  /*3d20*/  FMUL R5, R4, R89 ;  /* 0x0000005904057220 */ /* 0x000fc80000400000 */
[----:B------:R-:W-:-:S05]  /*3d30*/  FFMA R5, R24, R88, R5 ;  /* 0x0000005818057223 */ /* 0x000fca0000000005 */
[----:B------:R-:W-:-:S05]  /*3d40*/  F2FP.F16.F32.PACK_AB R5, RZ, R5 ;  /* 0x00000005ff05723e */ /* 0x000fca00000000ff */
[----:B------:R1:W-:Y:S01]  /*3d50*/  @P4 STG.E.U16 desc[UR36][R14.64], R5 ;  /* 0x000000050e004986 */ /* 0x0003e2000c101524 */
[----:B------:R-:W-:-:S04]  /*3d60*/  ISETP.NE.AND P4, PT, R107, RZ, PT ;  /* 0x000000ff6b00720c */ /* 0x000fc80003f85270 */
[----:B------:R-:W-:-:S13]  /*3d70*/  ISETP.GT.AND P4, PT, R3, 0x80, P4 ;  /* 0x000000800300780c */ /* 0x000fda0002784270 */
[----:B-1----:R-:W-:Y:S05]  /*3d80*/  @!P4 BRA `(.L_x_91) ;  /* 0x000000000004c947 */ /* 0x002fea0003800000 */
[----:B------:R1:W5:Y:S02]  /*3d90*/  LDG.E.LTC128B.U16 R104, desc[UR36][R60.64+0x2] ;  /* 0x000002243c687981 */ /* 0x000364000c1e1520 */
.L_x_91:
[----:B------:R-:W-:Y:S05]  /*3da0*/  BSYNC B1 ;  /* 0x0000000000017941 */ /* 0x000fea0003800000 */
.L_x_90:
[----:B-----5:R-:W-:Y:S01]  /*3db0*/  HADD2.F32 R4, -RZ, R104.H0_H0 ;  /* 0x20000068ff047230 */ /* 0x020fe20000004100 */
[----:B------:R-:W-:Y:S01]  /*3dc0*/  ISETP.GT.AND P6, PT, R3, 0x88, P6 ;  /* 0x000000880300780c */ /* 0x000fe200037c4270 */
        /* <DEDUP_REMOVED lines=8> */
[----:B------:R-:W-:Y:S05]  /*3e50*/  @!P6 BRA `(.L_x_93) ;  /* 0x000000000004e947 */ /* 0x000fea0003800000 */
[----:B------:R4:W5:Y:S02]  /*3e60*/  LDG.E.LTC128B.U16 R104, desc[UR36][R6.64] ;  /* 0x0000002406687981 */ /* 0x000964000c1e1520 */
.L_x_93:
[----:B------:R-:W-:Y:S05]  /*3e70*/  BSYNC B1 ;  /* 0x0000000000017941 */ /* 0x000fea0003800000 */
.L_x_92:
[----:B---3-5:R-:W-:Y:S01]  /*3e80*/  HADD2.F32 R4, -RZ, R104.H0_H0 ;  /* 0x20000068ff047230 */ /* 0x028fe20000004100 */
[----:B------:R-:W-:Y:S01]  /*3e90*/  ISETP.NE.AND P4, PT, R107, RZ, PT ;  /* 0x000000ff6b00720c */ /* 0x000fe20003f85270 */
[----:B------:R-:W-:Y:S03]  /*3ea0*/  BSSY B1, `(.L_x_94) ;  /* 0x0000008000017945 */ /* 0x000fe60003800000 */
[----:B------:R-:W-:Y:S01]  /*3eb0*/  FMUL R5, R4, R89 ;  /* 0x0000005904057220 */ /* 0x000fe20000400000 */
[----:B------:R-:W-:-:S03]  /*3ec0*/  ISETP.GT.AND P4, PT, R3, 0x88, P4 ;  /* 0x000000880300780c */ /* 0x000fc60002784270 */
[----:B------:R-:W-:-:S05]  /*3ed0*/  FFMA R5, R26, R88, R5 ;  /* 0x000000581a057223 */ /* 0x000fca0000000005 */
[----:B------:R-:W-:-:S05]  /*3ee0*/  F2FP.F16.F32.PACK_AB R5, RZ, R5 ;  /* 0x00000005ff05723e */ /* 0x000fca00000000ff */
[----:B------:R3:W-:Y:S01]  /*3ef0*/  @P6 STG.E.U16 desc[UR36][R20.64], R5 ;  /* 0x0000000514006986 */ /* 0x0007e2000c101524 */
[----:B------:R-:W-:Y:S05]  /*3f00*/  @!P4 BRA `(.L_x_95) ;  /* 0x000000000004c947 */ /* 0x000fea0003800000 */
[----:B------:R0:W5:Y:S02]  /*3f10*/  LDG.E.LTC128B.U16 R104, desc[UR36][R10.64+0x2] ;  /* 0x000002240a687981 */ /* 0x000164000c1e1520 */
.L_x_95:
[----:B------:R-:W-:Y:S05]  /*3f20*/  BSYNC B1 ;  /* 0x0000000000017941 */ /* 0x000fea0003800000 */
.L_x_94:
[----:B-----5:R-:W-:Y:S01]  /*3f30*/  HADD2.F32 R4, -RZ, R104.H0_H0 ;  /* 0x20000068ff047230 */ /* 0x020fe20000004100 */
[----:B------:R-:W-:Y:S01]  /*3f40*/  ISETP.NE.AND P6, PT, R108, RZ, PT ;  /* 0x000000ff6c00720c */ /* 0x000fe20003fc5270 */
[----:B------:R-:W-:Y:S03]  /*3f50*/  BSSY B1, `(.L_x_96) ;  /* 0x0000008000017945 */ /* 0x000fe60003800000 */
[----:B------:R-:W-:-:S04]  /*3f60*/  FMUL R4, R4, R89 ;  /* 0x0000005904047220 */ /* 0x000fc80000400000 */
[----:B------:R-:W-:-:S05]  /*3f70*/  FFMA R4, R27, R88, R4 ;  /* 0x000000581b047223 */ /* 0x000fca0000000004 */
[----:B------:R-:W-:-:S05]  /*3f80*/  F2FP.F16.F32.PACK_AB R4, RZ, R4 ;  /* 0x00000004ff04723e */ /* 0x000fca00000000ff */
[----:B------:R0:W-:Y:S01]  /*3f90*/  @P4 STG.E.U16 desc[UR36][R64.64+0x2], R4 ;  /* 0x0000020440004986 */ /* 0x0001e2000c101524 */
[----:B------:R-:W-:-:S13]  /*3fa0*/  ISETP.GT.AND P4, PT, R3, 0x80, P6 ;  /* 0x000000800300780c */ /* 0x000fda0003784270 */
[----:B0-----:R-:W-:Y:S05]  /*3fb0*/  @!P4 BRA `(.L_x_97) ;  /* 0x000000000004c947 */ /* 0x001fea0003800000 */
[----:B------:R0:W5:Y:S02]  /*3fc0*/  LDG.E.LTC128B.U16 R104, desc[UR36][R60.64+0x10] ;  /* 0x000010243c687981 */ /* 0x000164000c1e1520 */
.L_x_97:
[----:B------:R-:W-:Y:S05]  /*3fd0*/  BSYNC B1 ;  /* 0x0000000000017941 */ /* 0x000fea0003800000 */
.L_x_96:
[----:B-----5:R-:W-:Y:S01]  /*3fe0*/  HADD2.F32 R4, -RZ, R104.H0_H0 ;  /* 0x20000068ff047230 */ /* 0x020fe20000004100 */
[----:B------:R-:W-:Y:S01]  /*3ff0*/  ISETP.NE.AND P6, PT, R105, RZ, PT ;  /* 0x000000ff6900720c */ /* 0x000fe20003fc5270 */
[----:B------:R-:W-:Y:S03]  /*4000*/  BSSY B1, `(.L_x_98) ;  /* 0x000000b000017945 */ /* 0x000fe60003800000 */
[----:B---3--:R-:W-:Y:S01]  /*4010*/  FMUL R5, R4, R89 ;  /* 0x0000005904057220 */ /* 0x008fe20000400000 */
[----:B------:R-:W-:-:S03]  /*4020*/  @P4 IMAD.MOV.U32 R4, RZ, RZ, R14 ;  /* 0x000000ffff044224 */ /* 0x000fc600078e000e */
[----:B------:R-:W-:-:S05]  /*4030*/  FFMA R5, R28, R88, R5 ;  /* 0x000000581c057223 */ /* 0x000fca0000000005 */
[----:B------:R-:W-:-:S04]  /*4040*/  F2FP.F16.F32.PACK_AB R5, RZ, R5 ;  /* 0x00000005ff05723e */ /* 0x000fc800000000ff */
[----:B----4-:R-:W-:Y:S01]  /*4050*/  PRMT R6, R5, 0x7610, R6 ;  /* 0x0000761005067816 */ /* 0x010fe20000000006 */
[----:B------:R-:W-:-:S05]  /*4060*/  @P4 IMAD.MOV.U32 R5, RZ, RZ, R15 ;  /* 0x000000ffff054224 */ /* 0x000fca00078e000f */
[----:B------:R3:W-:Y:S01]  /*4070*/  @P4 STG.E.U16 desc[UR36][R4.64+0x10], R6 ;  /* 0x0000100604004986 */ /* 0x0007e2000c101524 */
[----:B------:R-:W-:-:S13]  /*4080*/  ISETP.GT.AND P4, PT, R3, 0x80, P6 ;  /* 0x000000800300780c */ /* 0x000fda0003784270 */
[----:B---3--:R-:W-:Y:S05]  /*4090*/  @!P4 BRA `(.L_x_99) ;  /* 0x000000000004c947 */ /* 0x008fea0003800000 */
[----:B------:R3:W5:Y:S02]  /*40a0*/  LDG.E.LTC128B.U16 R104, desc[UR36][R60.64+0x12] ;  /* 0x000012243c687981 */ /* 0x000764000c1e1520 */
.L_x_99:
[----:B------:R-:W-:Y:S05]  /*40b0*/  BSYNC B1 ;  /* 0x0000000000017941 */ /* 0x000fea0003800000 */
.L_x_98:
[----:B-----5:R-:W-:Y:S01]  /*40c0*/  HADD2.F32 R4, -RZ, R104.H0_H0 ;  /* 0x20000068ff047230 */ /* 0x020fe20000004100 */
[----:B------:R-:W-:Y:S01]  /*40d0*/  BSSY B1, `(.L_x_100) ;  /* 0x000000c000017945 */ /* 0x000fe20003800000 */
[----:B------:R-:W-:-:S03]  /*40e0*/  @P4 IMAD.MOV.U32 R5, RZ, RZ, R15 ;  /* 0x000000ffff054224 */ /* 0x000fc600078e000f */
[----:B------:R-:W-:-:S04]  /*40f0*/  FMUL R4, R4, R89 ;  /* 0x0000005904047220 */ /* 0x000fc80000400000 */
[----:B------:R-:W-:-:S05]  /*4100*/  FFMA R4, R29, R88, R4 ;  /* 0x000000581d047223 */ /* 0x000fca0000000004 */
[----:B------:R-:W-:-:S04]  /*4110*/  F2FP.F16.F32.PACK_AB R4, RZ, R4 ;  /* 0x00000004ff04723e */ /* 0x000fc800000000ff */
[----:B------:R-:W-:Y:S01]  /*4120*/  PRMT R6, R4, 0x7610, R6 ;  /* 0x0000761004067816 */ /* 0x000fe20000000006 */
[----:B------:R-:W-:-:S05]  /*4130*/  @P4 IMAD.MOV.U32 R4, RZ, RZ, R14 ;  /* 0x000000ffff044224 */ /* 0x000fca00078e000e */
[----:B------:R4:W-:Y:S01]  /*4140*/  @P4 STG.E.U16 desc[UR36][R4.64+0x12], R6 ;  /* 0x0000120604004986 */ /* 0x0009e2000c101524 */
[----:B------:R-:W-:-:S04]  /*4150*/  ISETP.NE.AND P4, PT, R108, RZ, PT ;  /* 0x000000ff6c00720c */ /* 0x000fc80003f85270 */
[----:B------:R-:W-:-:S13]  /*4160*/  ISETP.GT.AND P4, PT, R3, 0x88, P4 ;  /* 0x000000880300780c */ /* 0x000fda0002784270 */
[----:B----4-:R-:W-:Y:S05]  /*4170*/  @!P4 BRA `(.L_x_101) ;  /* 0x000000000004c947 */ /* 0x010fea0003800000 */
[----:B------:R4:W5:Y:S02]  /*4180*/  LDG.E.LTC128B.U16 R104, desc[UR36][R10.64+0x10] ;  /* 0x000010240a687981 */ /* 0x000964000c1e1520 */
.L_x_101:
[----:B------:R-:W-:Y:S05]  /*4190*/  BSYNC B1 ;  /* 0x0000000000017941 */ /* 0x000fea0003800000 */
.L_x_100:
        /* <DEDUP_REMOVED lines=9> */
.L_x_103:
[----:B------:R-:W-:Y:S05]  /*4230*/  BSYNC B1 ;  /* 0x0000000000017941 */ /* 0x000fea0003800000 */
.L_x_102:
[----:B-----5:R-:W-:Y:S01]  /*4240*/  HADD2.F32 R4, -RZ, R104.H0_H0 ;  /* 0x20000068ff047230 */ /* 0x020fe20000004100 */
[----:B------:R-:W-:Y:S01]  /*4250*/  ISETP.NE.AND P6, PT, R106, RZ, PT ;  /* 0x000000ff6a00720c */ /* 0x000fe20003fc5270 */
        /* <DEDUP_REMOVED lines=8> */
[----:B------:R-:W-:-:S13]  /*42e0*/  ISETP.GT.AND P4, PT, R3, 0x80, P6 ;  /* 0x000000800300780c */ /* 0x000fda0003784270 */
[----:B0-----:R-:W-:Y:S05]  /*42f0*/  @!P4 BRA `(.L_x_105) ;  /* 0x000000000004c947 */ /* 0x001fea0003800000 */
[----:B------:R0:W5:Y:S02]  /*4300*/  LDG.E.LTC128B.U16 R104, desc[UR36][R60.64+0x20] ;  /* 0x000020243c687981 */ /* 0x000164000c1e1520 */
.L_x_105:
[----:B------:R-:W-:Y:S05]  /*4310*/  BSYNC B1 ;  /* 0x0000000000017941 */ /* 0x000fea0003800000 */
.L_x_104:
[----:B-----5:R-:W-:Y:S01]  /*4320*/  HADD2.F32 R4, -RZ, R104.H0_H0 ;  /* 0x20000068ff047230 */ /* 0x020fe20000004100 */
[----:B------:R-:W-:Y:S01]  /*4330*/  ISETP.NE.AND P6, PT, R23, RZ, PT ;  /* 0x000000ff1700720c */ /* 0x000fe20003fc5270 */
[----:B------:R-:W-:Y:S03]  /*4340*/  BSSY B1, `(.L_x_106) ;  /* 0x000000b000017945 */ /* 0x000fe60003800000 */
[----:B------:R-:W-:Y:S01]  /*4350*/  FMUL R5, R4, R89 ;  /* 0x0000005904057220 */ /* 0x000fe20000400000 */
[----:B------:R-:W-:-:S03]  /*4360*/  @P4 IMAD.MOV.U32 R4, RZ, RZ, R14 ;  /* 0x000000ffff044224 */ /* 0x000fc600078e000e */
        /* <DEDUP_REMOVED lines=8> */
.L_x_107:
[----:B------:R-:W-:Y:S05]  /*43f0*/  BSYNC B1 ;  /* 0x0000000000017941 */ /* 0x000fea0003800000 */
.L_x_106:
[----:B-----5:R-:W-:Y:S01]  /*4400*/  HADD2.F32 R4, -RZ, R104.H0_H0 ;  /* 0x20000068ff047230 */ /* 0x020fe20000004100 */
[----:B------:R-:W-:Y:S01]  /*4410*/  BSSY B1, `(.L_x_108) ;  /* 0x000000c000017945 */ /* 0x000fe20003800000 */
[----:B------:R-:W-:-:S03]  /*4420*/  @P4 IMAD.MOV.U32 R5, RZ, RZ, R15 ;  /* 0x000000ffff054224 */ /* 0x000fc600078e000f */
[----:B------:R-:W-:-:S04]  /*4430*/  FMUL R4, R4, R89 ;  /* 0x0000005904047220 */ /* 0x000fc80000400000 */
[----:B------:R-:W-:-:S05]  /*4440*/  FFMA R4, R33, R88, R4 ;  /* 0x0000005821047223 */ /* 0x000fca0000000004 */
[----:B------:R-:W-:-:S04]  /*4450*/  F2FP.F16.F32.PACK_AB R4, RZ, R4 ;  /* 0x00000004ff04723e */ /* 0x000fc800000000ff */
[----:B------:R-:W-:Y:S02]  /*4460*/  PRMT R6, R4, 0x7610, R6 ;  /* 0x0000761004067816 */ /* 0x000fe40000000006 */
[----:B------:R-:W-:-:S05]  /*4470*/  @P4 MOV R4, R14 ;  /* 0x0000000e00044202 */ /* 0x000fca0000000f00 */
[----:B------:R0:W-:Y:S01]  /*4480*/  @P4 STG.E.U16 desc[UR36][R4.64+0x22], R6 ;  /* 0x0000220604004986 */ /* 0x0001e2000c101524 */
[----:B------:R-:W-:-:S04]  /*4490*/  ISETP.NE.AND P4, PT, R106, RZ, PT ;  /* 0x000000ff6a00720c */ /* 0x000fc80003f85270 */
[----:B------:R-:W-:-:S13]  /*44a0*/  ISETP.GT.AND P4, PT, R3, 0x88, P4 ;  /* 0x000000880300780c */ /* 0x000fda0002784270 */
[----:B0-----:R-:W-:Y:S05]  /*44b0*/  @!P4 BRA `(.L_x_109) ;  /* 0x000000000004c947 */ /* 0x001fea0003800000 */
[----:B------:R0:W5:Y:S02]  /*44c0*/  LDG.E.LTC128B.U16 R104, desc[UR36][R10.64+0x20] ;  /* 0x000020240a687981 */ /* 0x000164000c1e1520 */
.L_x_109:
[----:B------:R-:W-:Y:S05]  /*44d0*/  BSYNC B1 ;  /* 0x0000000000017941 */ /* 0x000fea0003800000 */
.L_x_108:
[----:B-----5:R-:W-:Y:S01]  /*44e0*/  HADD2.F32 R4, -RZ, R104.H0_H0 ;  /* 0x20000068ff047230 */ /* 0x020fe20000004100 */
[----:B------:R-:W-:Y:S04]  /*44f0*/  BSSY B1, `(.L_x_110) ;  /* 0x000000b000017945 */ /* 0x000fe80003800000 */
        /* <DEDUP_REMOVED lines=10> */
.L_x_111:
[----:B------:R-:W-:Y:S05]  /*45a0*/  BSYNC B1 ;  /* 0x0000000000017941 */ /* 0x000fea0003800000 */
.L_x_110:
        /* <DEDUP_REMOVED lines=13> */
.L_x_113:
[----:B------:R-:W-:Y:S05]  /*4680*/  BSYNC B1 ;  /* 0x0000000000017941 */ /* 0x000fea0003800000 */
.L_x_112:
        /* <DEDUP_REMOVED lines=13> */
.L_x_115:
[----:B------:R-:W-:Y:S05]  /*4760*/  BSYNC B1 ;  /* 0x0000000000017941 */ /* 0x000fea0003800000 */
.L_x_114:
        /* <DEDUP_REMOVED lines=11> */
[----:B0-----:R-:W-:Y:S05]  /*4820*/  @!P4 BRA `(.L_x_117) ;  /* 0x000000000004c947 */ /* 0x001fea0003800000 */
[----:B------:R0:W5:Y:S02]  /*4830*/  LDG.E.LTC128B.U16 R104, desc[UR36][R10.64+0x30] ;  /* 0x000030240a687981 */ /* 0x000164000c1e1520 */
.L_x_117:
[----:B------:R-:W-:Y:S05]  /*4840*/  BSYNC B1 ;  /* 0x0000000000017941 */ /* 0x000fea0003800000 */
.L_x_116:
        /* <DEDUP_REMOVED lines=12> */
.L_x_119:
[----:B------:R-:W-:Y:S05]  /*4910*/  BSYNC B1 ;  /* 0x0000000000017941 */ /* 0x000fea0003800000 */
.L_x_118:
        /* <DEDUP_REMOVED lines=13> */
.L_x_121:
[----:B------:R-:W-:Y:S05]  /*49f0*/  BSYNC B1 ;  /* 0x0000000000017941 */ /* 0x000fea0003800000 */
.L_x_120:
        /* <DEDUP_REMOVED lines=13> */
.L_x_123:
[----:B------:R-:W-:Y:S05]  /*4ad0*/  BSYNC B1 ;  /* 0x0000000000017941 */ /* 0x000fea0003800000 */
.L_x_122:
        /* <DEDUP_REMOVED lines=13> */
.L_x_125:
[----:B------:R-:W-:Y:S05]  /*4bb0*/  BSYNC B1 ;  /* 0x0000000000017941 */ /* 0x000fea0003800000 */
.L_x_124:
        /* <DEDUP_REMOVED lines=12> */
.L_x_127:
[----:B------:R-:W-:Y:S05]  /*4c80*/  BSYNC B1 ;  /* 0x0000000000017941 */ /* 0x000fea0003800000 */
.L_x_126:
        /* <DEDUP_REMOVED lines=13> */
.L_x_129:
[----:B------:R-:W-:Y:S05]  /*4d60*/  BSYNC B1 ;  /* 0x0000000000017941 */ /* 0x000fea0003800000 */
.L_x_128:
        /* <DEDUP_REMOVED lines=12> */
.L_x_131:
[----:B------:R-:W-:Y:S05]  /*4e30*/  BSYNC B1 ;  /* 0x0000000000017941 */ /* 0x000fea0003800000 */
.L_x_130:
        /* <DEDUP_REMOVED lines=12> */
.L_x_133:
[----:B------:R-:W-:Y:S05]  /*4f00*/  BSYNC B1 ;  /* 0x0000000000017941 */ /* 0x000fea0003800000 */
.L_x_132:
[----:B-----5:R-:W-:Y:S01]  /*4f10*/  HADD2.F32 R4, -RZ, R104.H0_H0 ;  /* 0x20000068ff047230 */ /* 0x020fe20000004100 */
[----:B------:R-:W-:Y:S01]  /*4f20*/  ISETP.GT.AND P5, PT, R3, 0x88, P5 ;  /* 0x000000880300780c */ /* 0x000fe20002fa4270 */
        /* <DEDUP_REMOVED lines=8> */
[----:B------:R-:W-:Y:S05]  /*4fb0*/  @!P5 BRA `(.L_x_135) ;  /* 0x000000000004d947 */ /* 0x000fea0003800000 */
[----:B------:R0:W5:Y:S02]  /*4fc0*/  LDG.E.LTC128B.U16 R104, desc[UR36][R10.64+0x52] ;  /* 0x000052240a687981 */ /* 0x000164000c1e1520 */
.L_x_135:
[----:B------:R-:W-:Y:S05]  /*4fd0*/  BSYNC B1 ;  /* 0x0000000000017941 */ /* 0x000fea0003800000 */
.L_x_134:
[----:B0----5:R-:W-:Y:S01]  /*4fe0*/  HADD2.F32 R4, -RZ, R104.H0_H0 ;  /* 0x20000068ff047230 */ /* 0x021fe20000004100 */
        /* <DEDUP_REMOVED lines=11> */
.L_x_137:
[----:B------:R-:W-:Y:S05]  /*50a0*/  BSYNC B1 ;  /* 0x0000000000017941 */ /* 0x000fea0003800000 */
.L_x_136:
[----:B0----5:R-:W-:Y:S01]  /*50b0*/  HADD2.F32 R4, -RZ, R104.H0_H0 ;  /* 0x20000068ff047230 */ /* 0x021fe20000004100 */
        /* <DEDUP_REMOVED lines=11> */
.L_x_139:
[----:B------:R-:W-:Y:S05]  /*5170*/  BSYNC B1 ;  /* 0x0000000000017941 */ /* 0x000fea0003800000 */
.L_x_138:
        /* <DEDUP_REMOVED lines=12> */
.L_x_141:
[----:B------:R-:W-:Y:S05]  /*5240*/  BSYNC B1 ;  /* 0x0000000000017941 */ /* 0x000fea0003800000 */
.L_x_140:
        /* <DEDUP_REMOVED lines=12> */
.L_x_143:
[----:B------:R-:W-:Y:S05]  /*5310*/  BSYNC B1 ;  /* 0x0000000000017941 */ /* 0x000fea0003800000 */
.L_x_142:
[----:B0----5:R-:W-:Y:S01]  /*5320*/  HADD2.F32 R4, -RZ, R104.H0_H0 ;  /* 0x20000068ff047230 */ /* 0x021fe20000004100 */
[----:B------:R-:W-:Y:S01]  /*5330*/  ISETP.GT.AND P3, PT, R3, 0x80, P1 ;  /* 0x000000800300780c */ /* 0x000fe20000f64270 */
[----:B------:R-:W-:Y:S01]  /*5340*/  @P2 IMAD.MOV.U32 R5, RZ, RZ, R13 ;  /* 0x000000ffff052224 */ /* 0x000fe200078e000d */
[----:B------:R-:W-:Y:S02]  /*5350*/  BSSY B1, `(.L_x_144) ;  /* 0x0000009000017945 */ /* 0x000fe40003800000 */
[----:B------:R-:W-:-:S04]  /*5360*/  FMUL R4, R4, R89 ;  /* 0x0000005904047220 */ /* 0x000fc80000400000 */
[----:B------:R-:W-:-:S05]  /*5370*/  FFMA R4, R51, R88, R4 ;  /* 0x0000005833047223 */ /* 0x000fca0000000004 */
[----:B------:R-:W-:-:S04]  /*5380*/  F2FP.F16.F32.PACK_AB R4, RZ, R4 ;  /* 0x00000004ff04723e */ /* 0x000fc800000000ff */
[----:B------:R-:W-:Y:S02]  /*5390*/  PRMT R6, R4, 0x7610, R6 ;  /* 0x0000761004067816 */ /* 0x000fe40000000006 */
[----:B------:R-:W-:-:S05]  /*53a0*/  @P2 MOV R4, R12 ;  /* 0x0000000c00042202 */ /* 0x000fca0000000f00 */
[----:B------:R0:W-:Y:S01]  /*53b0*/  @P2 STG.E.U16 desc[UR36][R4.64+0x62], R6 ;  /* 0x0000620604002986 */ /* 0x0001e2000c101524 */
[----:B------:R-:W-:Y:S05]  /*53c0*/  @!P3 BRA `(.L_x_145) ;  /* 0x000000000004b947 */ /* 0x000fea0003800000 */
[----:B------:R0:W5:Y:S02]  /*53d0*/  LDG.E.LTC128B.U16 R104, desc[UR36][R60.64+0x70] ;  /* 0x000070243c687981 */ /* 0x000164000c1e1520 */
.L_x_145:
[----:B------:R-:W-:Y:S05]  /*53e0*/  BSYNC B1 ;  /* 0x0000000000017941 */ /* 0x000fea0003800000 */
.L_x_144:
        /* <DEDUP_REMOVED lines=12> */
.L_x_147:
[----:B------:R-:W-:Y:S05]  /*54b0*/  BSYNC B1 ;  /* 0x0000000000017941 */ /* 0x000fea0003800000 */
.L_x_146:
        /* <DEDUP_REMOVED lines=9> */
.L_x_149:
[----:B------:R-:W-:Y:S05]  /*5550*/  BSYNC B1 ;  /* 0x0000000000017941 */ /* 0x000fea0003800000 */
.L_x_148:
        /* <DEDUP_REMOVED lines=12> */
.L_x_151:
[----:B------:R-:W-:Y:S05]  /*5620*/  BSYNC B1 ;  /* 0x0000000000017941 */ /* 0x000fea0003800000 */
.L_x_150:
[----:B------:R-:W-:Y:S05]  /*5630*/  @!P0 BRA `(.L_x_152) ;  /* 0x0000001400f08947 */ /* 0x000fea0003800000 */
[----:B-----5:R-:W-:-:S05]  /*5640*/  HADD2.F32 R104, -RZ, R104.H0_H0 ;  /* 0x20000068ff687230 */ /* 0x020fca0000004100 */
[----:B------:R-:W-:-:S04]  /*5650*/  FMUL R104, R104, R89 ;  /* 0x0000005968687220 */ /* 0x000fc80000400000 */
[----:B------:R-:W-:-:S05]  /*5660*/  FFMA R104, R55, R88, R104 ;  /* 0x0000005837687223 */ /* 0x000fca0000000068 */
[----:B------:R-:W-:-:S05]  /*5670*/  F2FP.F16.F32.PACK_AB R104, RZ, R104 ;  /* 0x00000068ff68723e */ /* 0x000fca00000000ff */
[----:B------:R0:W-:Y:S01]  /*5680*/  STG.E.U16 desc[UR36][R12.64+0x72], R104 ;  /* 0x000072680c007986 */ /* 0x0001e2000c101524 */
[----:B------:R-:W-:Y:S05]  /*5690*/  BRA `(.L_x_152) ;  /* 0x0000001400d87947 */ /* 0x000fea0003800000 */
.L_x_29:
[----:B------:R-:W-:Y:S01]  /*56a0*/  ULDC.64 UR4, c[0x0][0x5c0] ;  /* 0x0001700000047ab9 */ /* 0x000fe20000000a00 */
[----:B------:R-:W-:Y:S01]  /*56b0*/  ISETP.GT.AND P3, PT, R4, 0x1, PT ;  /* 0x000000010400780c */ /* 0x000fe20003f64270 */
[-C--:B------:R-:W-:Y:S01]  /*56c0*/  FMUL R56, R56, R88.reuse ;  /* 0x0000005838387220 */ /* 0x080fe20000400000 */
[----:B------:R-:W-:Y:S01]  /*56d0*/  LEA R14, P1, R104, UR4, 0x1 ;  /* 0x00000004680e7c11 */ /* 0x000fe2000f8208ff */
[-C--:B------:R-:W-:Y:S01]  /*56e0*/  FMUL R57, R57, R88.reuse ;  /* 0x0000005839397220 */ /* 0x080fe20000400000 */
[----:B------:R-:W-:Y:S01]  /*56f0*/  IMAD.SHL.U32 R7, R12, 0x10, RZ ;  /* 0x000000100c077824 */ /* 0x000fe200078e00ff */
[----:B------:R-:W-:Y:S01]  /*5700*/  ISETP.GT.AND P2, PT, R3, 0x8, P6 ;  /* 0x000000080300780c */ /* 0x000fe20003744270 */
[-C--:B------:R-:W-:Y:S01]  /*5710*/  FMUL R58, R58, R88.reuse ;  /* 0x000000583a3a7220 */ /* 0x080fe20000400000 */
[----:B------:R-:W-:Y:S01]  /*5720*/  LEA.HI.X R15, R104, UR5, R93, 0x1, P1 ;  /* 0x00000005680f7c11 */ /* 0x000fe200088f0c5d */
[-C--:B------:R-:W-:Y:S01]  /*5730*/  FMUL R59, R59, R88.reuse ;  /* 0x000000583b3b7220 */ /* 0x080fe20000400000 */
[----:B------:R-:W-:Y:S01]  /*5740*/  ISETP.GT.AND P1, PT, R3, RZ, P3 ;  /* 0x000000ff0300720c */ /* 0x000fe20001f24270 */
[----:B------:R-:W-:Y:S01]  /*5750*/  FMUL R60, R60, R88 ;  /* 0x000000583c3c7220 */ /* 0x000fe20000400000 */
[----:B------:R-:W-:Y:S01]  /*5760*/  F2FP.F16.F32.PACK_AB R56, RZ, R56 ;  /* 0x00000038ff38723e */ /* 0x000fe200000000ff */
[-C--:B------:R-:W-:Y:S01]  /*5770*/  FMUL R61, R61, R88.reuse ;  /* 0x000000583d3d7220 */ /* 0x080fe20000400000 */
[----:B------:R-:W-:Y:S01]  /*5780*/  F2FP.F16.F32.PACK_AB R57, RZ, R57 ;  /* 0x00000039ff39723e */ /* 0x000fe200000000ff */
[----:B------:R-:W-:Y:S01]  /*5790*/  FMUL R63, R63, R88 ;  /* 0x000000583f3f7220 */ /* 0x000fe20000400000 */
[C---:B------:R-:W-:Y:S01]  /*57a0*/  SHF.L.U64.HI R5, R12.reuse, 0x4, R13 ;  /* 0x000000040c057819 */ /* 0x040fe2000001020d */
[----:B------:R-:W-:Y:S01]  /*57b0*/  @P0 STG.E.U16 desc[UR36][R14.64], R56 ;  /* 0x000000380e000986 */ /* 0x000fe2000c101524 */
[----:B------:R-:W-:Y:S01]  /*57c0*/  PRMT R9, R57, 0x7610, R9 ;  /* 0x0000761039097816 */ /* 0x000fe20000000009 */
[----:B------:R-:W-:Y:S01]  /*57d0*/  IMAD.SHL.U32 R57, R12, 0x100, RZ ;  /* 0x000001000c397824 */ /* 0x000fe200078e00ff */
[----:B------:R-:W-:Y:S01]  /*57e0*/  IADD3 R8, P0, R7, R14, RZ ;  /* 0x0000000e07087210 */ /* 0x000fe20007f1e0ff */
[----:B------:R-:W-:Y:S01]  /*57f0*/  FMUL R62, R62, R88 ;  /* 0x000000583e3e7220 */ /* 0x000fe20000400000 */
[----:B------:R-:W-:Y:S01]  /*5800*/  F2FP.F16.F32.PACK_AB R58, RZ, R58 ;  /* 0x0000003aff3a723e */ /* 0x000fe200000000ff */
[--C-:B------:R-:W-:Y:S01]  /*5810*/  @P1 IMAD.MOV.U32 R10, RZ, RZ, R14.reuse ;  /* 0x000000ffff0a1224 */ /* 0x100fe200078e000e */
[----:B------:R-:W-:Y:S01]  /*5820*/  SHF.L.U64.HI R23, R12, 0x8, R13 ;  /* 0x000000080c177819 */ /* 0x000fe2000001020d */
[--C-:B------:R-:W-:Y:S01]  /*5830*/  @P1 IMAD.MOV.U32 R11, RZ, RZ, R15.reuse ;  /* 0x000000ffff0b1224 */ /* 0x100fe200078e000f */
[----:B------:R-:W-:Y:S01]  /*5840*/  ISETP.GT.AND P4, PT, R4, 0x8, PT ;  /* 0x000000080400780c */ /* 0x000fe20003f84270 */
[-C--:B------:R-:W-:Y:S01]  /*5850*/  FMUL R64, R64, R88.reuse ;  /* 0x0000005840407220 */ /* 0x080fe20000400000 */
[----:B------:R-:W-:Y:S01]  /*5860*/  F2FP.F16.F32.PACK_AB R59, RZ, R59 ;  /* 0x0000003bff3b723e */ /* 0x000fe200000000ff */
[----:B------:R-:W-:Y:S01]  /*5870*/  FMUL R65, R65, R88 ;  /* 0x0000005841417220 */ /* 0x000fe20000400000 */
[----:B------:R0:W-:Y:S01]  /*5880*/  @P1 STG.E.U16 desc[UR36][R10.64+0x2], R9 ;  /* 0x000002090a001986 */ /* 0x0001e2000c101524 */
[----:B------:R-:W-:Y:S01]  /*5890*/  F2FP.F16.F32.PACK_AB R60, RZ, R60 ;  /* 0x0000003cff3c723e */ /* 0x000fe200000000ff */
[-C--:B------:R-:W-:Y:S01]  /*58a0*/  FMUL R66, R66, R88.reuse ;  /* 0x0000005842427220 */ /* 0x080fe20000400000 */
[----:B------:R-:W-:Y:S01]  /*58b0*/  F2FP.F16.F32.PACK_AB R61, RZ, R61 ;  /* 0x0000003dff3d723e */ /* 0x000fe200000000ff */
[-C--:B------:R-:W-:Y:S01]  /*58c0*/  FMUL R67, R67, R88.reuse ;  /* 0x0000005843437220 */ /* 0x080fe20000400000 */
[----:B------:R-:W-:Y:S01]  /*58d0*/  F2FP.F16.F32.PACK_AB R63, RZ, R63 ;  /* 0x0000003fff3f723e */ /* 0x000fe200000000ff */
[----:B------:R-:W-:Y:S01]  /*58e0*/  FMUL R68, R68, R88 ;  /* 0x0000005844447220 */ /* 0x000fe20000400000 */
[----:B------:R-:W-:Y:S01]  /*58f0*/  F2FP.F16.F32.PACK_AB R62, RZ, R62 ;  /* 0x0000003eff3e723e */ /* 0x000fe200000000ff */
[----:B------:R-:W-:Y:S01]  /*5900*/  FMUL R69, R69, R88 ;  /* 0x0000005845457220 */ /* 0x000fe20000400000 */
[----:B------:R-:W-:Y:S01]  /*5910*/  F2FP.F16.F32.PACK_AB R64, RZ, R64 ;  /* 0x00000040ff40723e */ /* 0x000fe200000000ff */
[-C--:B------:R-:W-:Y:S01]  /*5920*/  FMUL R70, R70, R88.reuse ;  /* 0x0000005846467220 */ /* 0x080fe20000400000 */
[----:B------:R-:W-:Y:S01]  /*5930*/  F2FP.F16.F32.PACK_AB R65, RZ, R65 ;  /* 0x00000041ff41723e */ /* 0x000fe200000000ff */
[----:B0-----:R-:W-:Y:S01]  /*5940*/  IMAD.X R9, R5, 0x1, R15, P0 ;  /* 0x0000000105097824 */ /* 0x001fe200000e060f */
[----:B------:R-:W-:Y:S01]  /*5950*/  ISETP.GT.AND P0, PT, R3, 0x8, P3 ;  /* 0x000000080300780c */ /* 0x000fe20001f04270 */
[-C--:B------:R-:W-:Y:S01]  /*5960*/  FMUL R71, R71, R88.reuse ;  /* 0x0000005847477220 */ /* 0x080fe20000400000 */
[----:B------:R-:W-:Y:S01]  /*5970*/  ISETP.GT.AND P3, PT, R4, 0x9, PT ;  /* 0x000000090400780c */ /* 0x000fe20003f64270 */
[----:B------:R-:W-:Y:S01]  /*5980*/  FMUL R72, R72, R88 ;  /* 0x0000005848487220 */ /* 0x000fe20000400000 */
[----:B------:R-:W-:Y:S01]  /*5990*/  @P2 STG.E.U16 desc[UR36][R8.64], R58 ;  /* 0x0000003a08002986 */ /* 0x000fe2000c101524 */
[----:B------:R-:W-:Y:S01]  /*59a0*/  IADD3 R6, P1, P2, R57, R14, R7 ;  /* 0x0000000e39067210 */ /* 0x000fe20007a3e007 */
[----:B------:R-:W-:Y:S01]  /*59b0*/  FMUL R73, R73, R88 ;  /* 0x0000005849497220 */ /* 0x000fe20000400000 */
[----:B------:R-:W-:Y:S01]  /*59c0*/  F2FP.F16.F32.PACK_AB R66, RZ, R66 ;  /* 0x00000042ff42723e */ /* 0x000fe200000000ff */
[-C--:B------:R-:W-:Y:S01]  /*59d0*/  FMUL R74, R74, R88.reuse ;  /* 0x000000584a4a7220 */ /* 0x080fe20000400000 */
[----:B------:R-:W-:Y:S01]  /*59e0*/  IADD3.X R7, R23, R15, R5, P1, P2 ;  /* 0x0000000f17077210 */ /* 0x000fe20000fe4405 */
[-C--:B------:R-:W-:Y:S01]  /*59f0*/  FMUL R75, R75, R88.reuse ;  /* 0x000000584b4b7220 */ /* 0x080fe20000400000 */
[C---:B------:R-:W-:Y:S01]  /*5a00*/  ISETP.GT.AND P1, PT, R3.reuse, RZ, P4 ;  /* 0x000000ff0300720c */ /* 0x040fe20002724270 */
[-C--:B------:R-:W-:Y:S01]  /*5a10*/  FMUL R76, R76, R88.reuse ;  /* 0x000000584c4c7220 */ /* 0x080fe20000400000 */
[----:B------:R-:W-:Y:S01]  /*5a20*/  @P0 STG.E.U16 desc[UR36][R8.64+0x2], R59 ;  /* 0x0000023b08000986 */ /* 0x000fe2000c101524 */
[----:B------:R-:W-:Y:S01]  /*5a30*/  ISETP.GT.AND P0, PT, R3, RZ, P3 ;  /* 0x000000ff0300720c */ /* 0x000fe20001f04270 */
[-C--:B------:R-:W-:Y:S01]  /*5a40*/  FMUL R77, R77, R88.reuse ;  /* 0x000000584d4d7220 */ /* 0x080fe20000400000 */
[----:B------:R-:W-:Y:S01]  /*5a50*/  ISETP.GT.AND P2, PT, R4, 0x11, PT ;  /* 0x000000110400780c */ /* 0x000fe20003f44270 */
[-C--:B------:R-:W-:Y:S01]  /*5a60*/  FMUL R78, R78, R88.reuse ;  /* 0x000000584e4e7220 */ /* 0x080fe20000400000 */
[----:B------:R-:W-:Y:S01]  /*5a70*/  F2FP.F16.F32.PACK_AB R67, RZ, R67 ;  /* 0x00000043ff43723e */ /* 0x000fe200000000ff */
[----:B------:R-:W-:Y:S01]  /*5a80*/  FMUL R79, R79, R88 ;  /* 0x000000584f4f7220 */ /* 0x000fe20000400000 */
[----:B------:R-:W-:Y:S01]  /*5a90*/  F2FP.F16.F32.PACK_AB R68, RZ, R68 ;  /* 0x00000044ff44723e */ /* 0x000fe200000000ff */
[-C--:B------:R-:W-:Y:S01]  /*5aa0*/  FMUL R80, R80, R88.reuse ;  /* 0x0000005850507220 */ /* 0x080fe20000400000 */
[----:B------:R-:W-:Y:S01]  /*5ab0*/  F2FP.F16.F32.PACK_AB R69, RZ, R69 ;  /* 0x00000045ff45723e */ /* 0x000fe200000000ff */
[----:B------:R-:W-:Y:S01]  /*5ac0*/  FMUL R81, R81, R88 ;  /* 0x0000005851517220 */ /* 0x000fe20000400000 */
[--C-:B------:R-:W-:Y:S01]  /*5ad0*/  @P1 IMAD.MOV.U32 R10, RZ, RZ, R14.reuse ;  /* 0x000000ffff0a1224 */ /* 0x100fe200078e000e */
[----:B------:R-:W-:Y:S01]  /*5ae0*/  F2FP.F16.F32.PACK_AB R70, RZ, R70 ;  /* 0x00000046ff46723e */ /* 0x000fe200000000ff */
[--C-:B------:R-:W-:Y:S01]  /*5af0*/  @P1 IMAD.MOV.U32 R11, RZ, RZ, R15.reuse ;  /* 0x000000ffff0b1224 */ /* 0x100fe200078e000f */
[----:B------:R-:W-:Y:S01]  /*5b00*/  F2FP.F16.F32.PACK_AB R71, RZ, R71 ;  /* 0x00000047ff47723e */ /* 0x000fe200000000ff */
[----:B------:R-:W-:Y:S01]  /*5b10*/  FMUL R82, R82, R88 ;  /* 0x0000005852527220 */ /* 0x000fe20000400000 */
[----:B------:R-:W-:Y:S01]  /*5b20*/  F2FP.F16.F32.PACK_AB R72, RZ, R72 ;  /* 0x00000048ff48723e */ /* 0x000fe200000000ff */
[-C--:B------:R-:W-:Y:S01]  /*5b30*/  FMUL R83, R83, R88.reuse ;  /* 0x0000005853537220 */ /* 0x080fe20000400000 */
[----:B------:R0:W-:Y:S01]  /*5b40*/  @P1 STG.E.U16 desc[UR36][R10.64+0x10], R60 ;  /* 0x0000103c0a001986 */ /* 0x0001e2000c101524 */
[----:B------:R-:W-:Y:S01]  /*5b50*/  ISETP.GT.AND P1, PT, R3, 0x8, P4 ;  /* 0x000000080300780c */ /* 0x000fe20002724270 */
[-C--:B------:R-:W-:Y:S01]  /*5b60*/  FMUL R84, R84, R88.reuse ;  /* 0x0000005854547220 */ /* 0x080fe20000400000 */
[----:B------:R-:W-:Y:S01]  /*5b70*/  F2FP.F16.F32.PACK_AB R73, RZ, R73 ;  /* 0x00000049ff49723e */ /* 0x000fe200000000ff */
[----:B------:R-:W-:Y:S01]  /*5b80*/  FMUL R85, R85, R88 ;  /* 0x0000005855557220 */ /* 0x000fe20000400000 */
[----:B------:R-:W-:Y:S01]  /*5b90*/  F2FP.F16.F32.PACK_AB R74, RZ, R74 ;  /* 0x0000004aff4a723e */ /* 0x000fe200000000ff */
[-C--:B------:R-:W-:Y:S01]  /*5ba0*/  FMUL R86, R86, R88.reuse ;  /* 0x0000005856567220 */ /* 0x080fe20000400000 */
[----:B------:R-:W-:Y:S01]  /*5bb0*/  F2FP.F16.F32.PACK_AB R75, RZ, R75 ;  /* 0x0000004bff4b723e */ /* 0x000fe200000000ff */
[-C--:B------:R-:W-:Y:S01]  /*5bc0*/  FMUL R87, R87, R88.reuse ;  /* 0x0000005857577220 */ /* 0x080fe20000400000 */
[----:B------:R-:W-:Y:S01]  /*5bd0*/  ISETP.GT.AND P5, PT, R4, 0x28, PT ;  /* 0x000000280400780c */ /* 0x000fe20003fa4270 */
[----:B------:R-:W-:Y:S01]  /*5be0*/  FMUL R24, R24, R88 ;  /* 0x0000005818187220 */ /* 0x000fe20000400000 */
[----:B------:R-:W-:Y:S01]  /*5bf0*/  F2FP.F16.F32.PACK_AB R76, RZ, R76 ;  /* 0x0000004cff4c723e */ /* 0x000fe200000000ff */
[--C-:B0-----:R-:W-:Y:S01]  /*5c00*/  @P0 IMAD.MOV.U32 R10, RZ, RZ, R14.reuse ;  /* 0x000000ffff0a0224 */ /* 0x101fe200078e000e */
[----:B------:R-:W-:Y:S01]  /*5c10*/  ISETP.GT.AND P4, PT, R4, 0x29, PT ;  /* 0x000000290400780c */ /* 0x000fe20003f84270 */
        /* <DEDUP_REMOVED lines=8> */
[C---:B------:R-:W-:Y:S01]  /*5ca0*/  ISETP.GT.AND P3, PT, R4.reuse, 0x10, PT ;  /* 0x000000100400780c */ /* 0x040fe20003f64270 */
[----:B------:R-:W-:Y:S01]  /*5cb0*/  @P1 STG.E.U16 desc[UR36][R8.64+0x10], R62 ;  /* 0x0000103e08001986 */ /* 0x000fe2000c101524 */
        /* <DEDUP_REMOVED lines=8> */
[----:B------:R-:W-:Y:S01]  /*5d40*/  F2FP.F16.F32.PACK_AB R82, RZ, R82 ;  /* 0x00000052ff52723e */ /* 0x000fe200000000ff */
[----:B------:R-:W-:Y:S01]  /*5d50*/  @P0 STG.E.U16 desc[UR36][R8.64+0x12], R63 ;  /* 0x0000123f08000986 */ /* 0x000fe2000c101524 */
[----:B------:R-:W-:Y:S01]  /*5d60*/  ISETP.GT.AND P0, PT, R3, RZ, P3 ;  /* 0x000000ff0300720c */ /* 0x000fe20001f04270 */
[-C--:B------:R-:W-:Y:S01]  /*5d70*/  FMUL R32, R32, R88.reuse ;  /* 0x0000005820207220 */ /* 0x080fe20000400000 */
[----:B------:R-:W-:Y:S01]  /*5d80*/  F2FP.F16.F32.PACK_AB R83, RZ, R83 ;  /* 0x00000053ff53723e */ /* 0x000fe200000000ff */
[----:B------:R-:W-:Y:S01]  /*5d90*/  FMUL R33, R33, R88 ;  /* 0x0000005821217220 */ /* 0x000fe20000400000 */
[----:B------:R-:W-:Y:S01]  /*5da0*/  F2FP.F16.F32.PACK_AB R84, RZ, R84 ;  /* 0x00000054ff54723e */ /* 0x000fe200000000ff */
[-C--:B------:R-:W-:Y:S01]  /*5db0*/  FMUL R34, R34, R88.reuse ;  /* 0x0000005822227220 */ /* 0x080fe20000400000 */
[----:B------:R-:W-:Y:S01]  /*5dc0*/  P2R R5, PR, RZ, 0x20 ;  /* 0x00000020ff057803 */ /* 0x000fe20000000000 */
[-C--:B------:R-:W-:Y:S01]  /*5dd0*/  FMUL R35, R35, R88.reuse ;  /* 0x0000005823237220 */ /* 0x080fe20000400000 */
[----:B------:R-:W-:Y:S01]  /*5de0*/  F2FP.F16.F32.PACK_AB R85, RZ, R85 ;  /* 0x00000055ff55723e */ /* 0x000fe200000000ff */
[----:B------:R-:W-:Y:S01]  /*5df0*/  FMUL R36, R36, R88 ;  /* 0x0000005824247220 */ /* 0x000fe20000400000 */
[----:B------:R-:W-:Y:S01]  /*5e00*/  F2FP.F16.F32.PACK_AB R86, RZ, R86 ;  /* 0x00000056ff56723e */ /* 0x000fe200000000ff */
[----:B------:R-:W-:Y:S01]  /*5e10*/  FMUL R37, R37, R88 ;  /* 0x0000005825257220 */ /* 0x000fe20000400000 */
[----:B------:R-:W-:Y:S01]  /*5e20*/  F2FP.F16.F32.PACK_AB R87, RZ, R87 ;  /* 0x00000057ff57723e */ /* 0x000fe200000000ff */
[--C-:B0-----:R-:W-:Y:S01]  /*5e30*/  @P0 IMAD.MOV.U32 R10, RZ, RZ, R14.reuse ;  /* 0x000000ffff0a0224 */ /* 0x101fe200078e000e */
[----:B------:R-:W-:Y:S01]  /*5e40*/  F2FP.F16.F32.PACK_AB R24, RZ, R24 ;  /* 0x00000018ff18723e */ /* 0x000fe200000000ff */
[--C-:B------:R-:W-:Y:S01]  /*5e50*/  @P0 IMAD.MOV.U32 R11, RZ, RZ, R15.reuse ;  /* 0x000000ffff0b0224 */ /* 0x100fe200078e000f */
[----:B------:R-:W-:Y:S01]  /*5e60*/  F2FP.F16.F32.PACK_AB R25, RZ, R25 ;  /* 0x00000019ff19723e */ /* 0x000fe200000000ff */
[----:B------:R-:W-:Y:S01]  /*5e70*/  FMUL R38, R38, R88 ;  /* 0x0000005826267220 */ /* 0x000fe20000400000 */
[----:B------:R-:W-:Y:S01]  /*5e80*/  F2FP.F16.F32.PACK_AB R26, RZ, R26 ;  /* 0x0000001aff1a723e */ /* 0x000fe200000000ff */
[-C--:B------:R-:W-:Y:S01]  /*5e90*/  FMUL R39, R39, R88.reuse ;  /* 0x0000005827277220 */ /* 0x080fe20000400000 */
[----:B------:R0:W-:Y:S01]  /*5ea0*/  @P0 STG.E.U16 desc[UR36][R10.64+0x20], R64 ;  /* 0x000020400a000986 */ /* 0x0001e2000c101524 */
[----:B------:R-:W-:Y:S01]  /*5eb0*/  ISETP.GT.AND P0, PT, R3, RZ, P2 ;  /* 0x000000ff0300720c */ /* 0x000fe20001704270 */
        /* <DEDUP_REMOVED lines=12> */
[----:B0-----:R-:W-:Y:S01]  /*5f80*/  @P0 IMAD.MOV.U32 R10, RZ, RZ, R14 ;  /* 0x000000ffff0a0224 */ /* 0x001fe200078e000e */
[----:B------:R-:W-:Y:S01]  /*5f90*/  F2FP.F16.F32.PACK_AB R33, RZ, R33 ;  /* 0x00000021ff21723e */ /* 0x000fe200000000ff */
[----:B------:R-:W-:Y:S01]  /*5fa0*/  @P0 IMAD.MOV.U32 R11, RZ, RZ, R15 ;  /* 0x000000ffff0b0224 */ /* 0x000fe200078e000f */
[----:B------:R-:W-:Y:S01]  /*5fb0*/  F2FP.F16.F32.PACK_AB R34, RZ, R34 ;  /* 0x00000022ff22723e */ /* 0x000fe200000000ff */
[-C--:B------:R-:W-:Y:S01]  /*5fc0*/  FMUL R46, R46, R88.reuse ;  /* 0x000000582e2e7220 */ /* 0x080fe20000400000 */
[----:B------:R-:W-:Y:S01]  /*5fd0*/  F2FP.F16.F32.PACK_AB R35, RZ, R35 ;  /* 0x00000023ff23723e */ /* 0x000fe200000000ff */
[-C--:B------:R-:W-:Y:S01]  /*5fe0*/  FMUL R47, R47, R88.reuse ;  /* 0x000000582f2f7220 */ /* 0x080fe20000400000 */
[----:B------:R0:W-:Y:S01]  /*5ff0*/  @P0 STG.E.U16 desc[UR36][R10.64+0x22], R65 ;  /* 0x000022410a000986 */ /* 0x0001e2000c101524 */
[----:B------:R-:W-:Y:S01]  /*6000*/  ISETP.GT.AND P0, PT, R3, 0x8, P3 ;  /* 0x000000080300780c */ /* 0x000fe20001f04270 */
[-C--:B------:R-:W-:Y:S01]  /*6010*/  FMUL R48, R48, R88.reuse ;  /* 0x0000005830307220 */ /* 0x080fe20000400000 */
[----:B------:R-:W-:Y:S01]  /*6020*/  ISETP.GT.AND P3, PT, R4, 0x30, PT ;  /* 0x000000300400780c */ /* 0x000fe20003f64270 */
        /* <DEDUP_REMOVED lines=11> */
[----:B------:R-:W-:Y:S01]  /*60e0*/  ISETP.GT.AND P0, PT, R3, 0x8, P2 ;  /* 0x000000080300780c */ /* 0x000fe20001704270 */
[-C--:B------:R-:W-:Y:S01]  /*60f0*/  FMUL R54, R54, R88.reuse ;  /* 0x0000005836367220 */ /* 0x080fe20000400000 */
[----:B------:R-:W-:Y:S01]  /*6100*/  ISETP.GT.AND P2, PT, R4, 0x18, PT ;  /* 0x000000180400780c */ /* 0x000fe20003f44270 */
[----:B------:R-:W-:Y:S01]  /*6110*/  FMUL R55, R55, R88 ;  /* 0x0000005837377220 */ /* 0x000fe20000400000 */
[----:B------:R-:W-:-:S02]  /*6120*/  F2FP.F16.F32.PACK_AB R41, RZ, R41 ;  /* 0x00000029ff29723e */ /* 0x000fc400000000ff */
[----:B------:R-:W-:Y:S02]  /*6130*/  F2FP.F16.F32.PACK_AB R42, RZ, R42 ;  /* 0x0000002aff2a723e */ /* 0x000fe400000000ff */
[----:B------:R-:W-:Y:S02]  /*6140*/  F2FP.F16.F32.PACK_AB R43, RZ, R43 ;  /* 0x0000002bff2b723e */ /* 0x000fe400000000ff */
[----:B------:R-:W-:Y:S02]  /*6150*/  F2FP.F16.F32.PACK_AB R44, RZ, R44 ;  /* 0x0000002cff2c723e */ /* 0x000fe400000000ff */
[----:B------:R-:W-:Y:S01]  /*6160*/  F2FP.F16.F32.PACK_AB R45, RZ, R45 ;  /* 0x0000002dff2d723e */ /* 0x000fe200000000ff */
[----:B------:R-:W-:Y:S01]  /*6170*/  @P0 STG.E.U16 desc[UR36][R8.64+0x22], R67 ;  /* 0x0000224308000986 */ /* 0x000fe2000c101524 */
[----:B------:R-:W-:Y:S02]  /*6180*/  ISETP.GT.AND P0, PT, R3, RZ, P2 ;  /* 0x000000ff0300720c */ /* 0x000fe40001704270 */
[----:B------:R-:W-:-:S02]  /*6190*/  F2FP.F16.F32.PACK_AB R46, RZ, R46 ;  /* 0x0000002eff2e723e */ /* 0x000fc400000000ff */
[----:B------:R-:W-:Y:S02]  /*61a0*/  F2FP.F16.F32.PACK_AB R47, RZ, R47 ;  /* 0x0000002fff2f723e */ /* 0x000fe400000000ff */
[----:B------:R-:W-:Y:S02]  /*61b0*/  F2FP.F16.F32.PACK_AB R48, RZ, R48 ;  /* 0x00000030ff30723e */ /* 0x000fe400000000ff */
[----:B------:R-:W-:Y:S02]  /*61c0*/  F2FP.F16.F32.PACK_AB R49, RZ, R49 ;  /* 0x00000031ff31723e */ /* 0x000fe400000000ff */
[----:B------:R-:W-:Y:S02]  /*61d0*/  F2FP.F16.F32.PACK_AB R50, RZ, R50 ;  /* 0x00000032ff32723e */ /* 0x000fe400000000ff */
[----:B------:R-:W-:Y:S01]  /*61e0*/  F2FP.F16.F32.PACK_AB R51, RZ, R51 ;  /* 0x00000033ff33723e */ /* 0x000fe200000000ff */
[----:B0-----:R-:W-:Y:S01]  /*61f0*/  @P0 IMAD.MOV.U32 R10, RZ, RZ, R14 ;  /* 0x000000ffff0a0224 */ /* 0x001fe200078e000e */
[----:B------:R-:W-:Y:S01]  /*6200*/  F2FP.F16.F32.PACK_AB R52, RZ, R52 ;  /* 0x00000034ff34723e */ /* 0x000fe200000000ff */
[----:B------:R-:W-:Y:S01]  /*6210*/  @P0 IMAD.MOV.U32 R11, RZ, RZ, R15 ;  /* 0x000000ffff0b0224 */ /* 0x000fe200078e000f */
[----:B------:R-:W-:-:S02]  /*6220*/  F2FP.F16.F32.PACK_AB R53, RZ, R53 ;  /* 0x00000035ff35723e */ /* 0x000fc400000000ff */
[----:B------:R-:W-:Y:S02]  /*6230*/  F2FP.F16.F32.PACK_AB R54, RZ, R54 ;  /* 0x00000036ff36723e */ /* 0x000fe400000000ff */
[----:B------:R0:W-:Y:S01]  /*6240*/  @P0 STG.E.U16 desc[UR36][R10.64+0x30], R68 ;  /* 0x000030440a000986 */ /* 0x0001e2000c101524 */
[----:B------:R-:W-:Y:S02]  /*6250*/  ISETP.GT.AND P0, PT, R3, RZ, P1 ;  /* 0x000000ff0300720c */ /* 0x000fe40000f04270 */
[----:B------:R-:W-:-:S11]  /*6260*/  F2FP.F16.F32.PACK_AB R55, RZ, R55 ;  /* 0x00000037ff37723e */ /* 0x000fd600000000ff */
[----:B0-----:R-:W-:Y:S02]  /*6270*/  @P0 IMAD.MOV.U32 R10, RZ, RZ, R14 ;  /* 0x000000ffff0a0224 */ /* 0x001fe400078e000e */
[----:B------:R-:W-:-:S05]  /*6280*/  @P0 IMAD.MOV.U32 R11, RZ, RZ, R15 ;  /* 0x000000ffff0b0224 */ /* 0x000fca00078e000f */
[----:B------:R0:W-:Y:S01]  /*6290*/  @P0 STG.E.U16 desc[UR36][R10.64+0x32], R69 ;  /* 0x000032450a000986 */ /* 0x0001e2000c101524 */
[----:B------:R-:W-:Y:S02]  /*62a0*/  ISETP.GT.AND P0, PT, R3, 0x8, P2 ;  /* 0x000000080300780c */ /* 0x000fe40001704270 */
[----:B------:R-:W-:-:S11]  /*62b0*/  ISETP.GT.AND P2, PT, R4, 0x20, PT ;  /* 0x000000200400780c */ /* 0x000fd60003f44270 */
[----:B------:R-:W-:Y:S01]  /*62c0*/  @P0 STG.E.U16 desc[UR36][R8.64+0x30], R70 ;  /* 0x0000304608000986 */ /* 0x000fe2000c101524 */
[----:B------:R-:W-:Y:S02]  /*62d0*/  ISETP.GT.AND P0, PT, R3, 0x8, P1 ;  /* 0x000000080300780c */ /* 0x000fe40000f04270 */
[----:B------:R-:W-:-:S11]  /*62e0*/  ISETP.GT.AND P1, PT, R4, 0x21, PT ;  /* 0x000000210400780c */ /* 0x000fd60003f24270 */
[----:B------:R-:W-:Y:S01]  /*62f0*/  @P0 STG.E.U16 desc[UR36][R8.64+0x32], R71 ;  /* 0x0000324708000986 */ /* 0x000fe2000c101524 */
[----:B------:R-:W-:-:S13]  /*6300*/  ISETP.GT.AND P0, PT, R3, RZ, P2 ;  /* 0x000000ff0300720c */ /* 0x000fda0001704270 */
[----:B0-----:R-:W-:Y:S02]  /*6310*/  @P0 IMAD.MOV.U32 R10, RZ, RZ, R14 ;  /* 0x000000ffff0a0224 */ /* 0x001fe400078e000e */
[----:B------:R-:W-:-:S05]  /*6320*/  @P0 IMAD.MOV.U32 R11, RZ, RZ, R15 ;  /* 0x000000ffff0b0224 */ /* 0x000fca00078e000f */
[----:B------:R0:W-:Y:S01]  /*6330*/  @P0 STG.E.U16 desc[UR36][R10.64+0x40], R72 ;  /* 0x000040480a000986 */ /* 0x0001e2000c101524 */
[----:B------:R-:W-:-:S13]  /*6340*/  ISETP.GT.AND P0, PT, R3, RZ, P1 ;  /* 0x000000ff0300720c */ /* 0x000fda0000f04270 */
[----:B0-----:R-:W-:Y:S02]  /*6350*/  @P0 IMAD.MOV.U32 R10, RZ, RZ, R14 ;  /* 0x000000ffff0a0224 */ /* 0x001fe400078e000e */
[----:B------:R-:W-:-:S05]  /*6360*/  @P0 IMAD.MOV.U32 R11, RZ, RZ, R15 ;  /* 0x000000ffff0b0224 */ /* 0x000fca00078e000f */
[----:B------:R0:W-:Y:S01]  /*6370*/  @P0 STG.E.U16 desc[UR36][R10.64+0x42], R73 ;  /* 0x000042490a000986 */ /* 0x0001e2000c101524 */
[----:B------:R-:W-:Y:S02]  /*6380*/  ISETP.GT.AND P0, PT, R3, 0x8, P2 ;  /* 0x000000080300780c */ /* 0x000fe40001704270 */
[----:B------:R-:W-:-:S11]  /*6390*/  ISETP.GT.AND P2, PT, R4, 0x38, PT ;  /* 0x000000380400780c */ /* 0x000fd60003f44270 */
[----:B------:R-:W-:Y:S01]  /*63a0*/  @P0 STG.E.U16 desc[UR36][R8.64+0x40], R74 ;  /* 0x0000404a08000986 */ /* 0x000fe2000c101524 */
[----:B------:R-:W-:-:S13]  /*63b0*/  ISETP.GT.AND P0, PT, R3, 0x8, P1 ;  /* 0x000000080300780c */ /* 0x000fda0000f04270 */
        /* <DEDUP_REMOVED lines=9> */
[----:B------:R-:W-:-:S13]  /*6450*/  ISETP.GT.AND P0, PT, R3, 0x8, P5 ;  /* 0x000000080300780c */ /* 0x000fda0002f04270 */
[----:B------:R-:W-:Y:S01]  /*6460*/  @P0 STG.E.U16 desc[UR36][R8.64+0x50], R78 ;  /* 0x0000504e08000986 */ /* 0x000fe2000c101524 */
[----:B------:R-:W-:-:S13]  /*6470*/  ISETP.GT.AND P0, PT, R3, 0x8, P4 ;  /* 0x000000080300780c */ /* 0x000fda0002704270 */
[----:B------:R-:W-:Y:S01]  /*6480*/  @P0 STG.E.U16 desc[UR36][R8.64+0x52], R79 ;  /* 0x0000524f08000986 */ /* 0x000fe2000c101524 */
[----:B------:R-:W-:-:S13]  /*6490*/  ISETP.GT.AND P0, PT, R3, RZ, P3 ;  /* 0x000000ff0300720c */ /* 0x000fda0001f04270 */
[----:B0-----:R-:W-:Y:S02]  /*64a0*/  @P0 IMAD.MOV.U32 R10, RZ, RZ, R14 ;  /* 0x000000ffff0a0224 */ /* 0x001fe400078e000e */
[----:B------:R-:W-:-:S05]  /*64b0*/  @P0 IMAD.MOV.U32 R11, RZ, RZ, R15 ;  /* 0x000000ffff0b0224 */ /* 0x000fca00078e000f */
[----:B------:R0:W-:Y:S01]  /*64c0*/  @P0 STG.E.U16 desc[UR36][R10.64+0x60], R80 ;  /* 0x000060500a000986 */ /* 0x0001e2000c101524 */
[----:B------:R-:W-:-:S04]  /*64d0*/  ISETP.GT.AND P0, PT, R4, 0x31, PT ;  /* 0x000000310400780c */ /* 0x000fc80003f04270 */
        /* <DEDUP_REMOVED lines=8> */
[----:B------:R-:W-:-:S04]  /*6560*/  IADD3 R12, P1, R57, R8, RZ ;  /* 0x00000008390c7210 */ /* 0x000fc80007f3e0ff */
[----:B------:R-:W-:Y:S02]  /*6570*/  IADD3.X R13, R23, R9, RZ, P1, !PT ;  /* 0x00000009170d7210 */ /* 0x000fe40000ffe4ff */
[----:B------:R-:W-:-:S13]  /*6580*/  ISETP.GT.AND P1, PT, R3, RZ, P2 ;  /* 0x000000ff0300720c */ /* 0x000fda0001724270 */
[----:B------:R-:W-:Y:S01]  /*6590*/  @P1 STG.E.U16 desc[UR36][R14.64+0x70], R84 ;  /* 0x000070540e001986 */ /* 0x000fe2000c101524 */
[----:B------:R-:W-:-:S05]  /*65a0*/  IADD3 R20, P1, R57, R8, RZ ;  /* 0x0000000839147210 */ /* 0x000fca0007f3e0ff */
[----:B------:R-:W-:Y:S01]  /*65b0*/  IMAD.X R21, R23, 0x1, R9, P1 ;  /* 0x0000000117157824 */ /* 0x000fe200008e0609 */
[----:B0-----:R-:W-:-:S05]  /*65c0*/  IADD3 R10, P1, R57, R14, RZ ;  /* 0x0000000e390a7210 */ /* 0x001fca0007f3e0ff */
[----:B------:R-:W-:Y:S01]  /*65d0*/  IMAD.X R11, R23, 0x1, R15, P1 ;  /* 0x00000001170b7824 */ /* 0x000fe200008e060f */
[----:B------:R-:W-:-:S04]  /*65e0*/  ISETP.GT.AND P1, PT, R4, 0x39, PT ;  /* 0x000000390400780c */ /* 0x000fc80003f24270 */
[----:B------:R-:W-:-:S13]  /*65f0*/  ISETP.GT.AND P5, PT, R3, RZ, P1 ;  /* 0x000000ff0300720c */ /* 0x000fda0000fa4270 */
[----:B------:R-:W-:Y:S01]  /*6600*/  @P5 STG.E.U16 desc[UR36][R14.64+0x72], R85 ;  /* 0x000072550e005986 */ /* 0x000fe2000c101524 */
[----:B------:R-:W-:-:S13]  /*6610*/  ISETP.GT.AND P5, PT, R3, 0x8, P2 ;  /* 0x000000080300780c */ /* 0x000fda00017a4270 */
[----:B------:R-:W-:Y:S01]  /*6620*/  @P5 STG.E.U16 desc[UR36][R8.64+0x70], R86 ;  /* 0x0000705608005986 */ /* 0x000fe2000c101524 */
[----:B------:R-:W-:-:S13]  /*6630*/  ISETP.GT.AND P5, PT, R3, 0x8, P1 ;  /* 0x000000080300780c */ /* 0x000fda0000fa4270 */
[----:B------:R0:W-:Y:S01]  /*6640*/  @P5 STG.E.U16 desc[UR36][R8.64+0x72], R87 ;  /* 0x0000725708005986 */ /* 0x0001e2000c101524 */
[C---:B------:R-:W-:Y:S02]  /*6650*/  ISETP.GT.AND P5, PT, R3.reuse, 0x80, P6 ;  /* 0x000000800300780c */ /* 0x040fe400037a4270 */
[----:B------:R-:W-:-:S11]  /*6660*/  ISETP.GT.AND P6, PT, R3, 0x88, P6 ;  /* 0x000000880300780c */ /* 0x000fd600037c4270 */
[----:B------:R-:W-:Y:S01]  /*6670*/  @P5 STG.E.U16 desc[UR36][R10.64], R24 ;  /* 0x000000180a005986 */ /* 0x000fe2000c101524 */
[----:B------:R-:W-:-:S04]  /*6680*/  ISETP.GT.AND P5, PT, R4, 0x1, PT ;  /* 0x000000010400780c */ /* 0x000fc80003fa4270 */
[----:B------:R-:W-:-:S13]  /*6690*/  ISETP.GT.AND P5, PT, R3, 0x80, P5 ;  /* 0x000000800300780c */ /* 0x000fda0002fa4270 */
[----:B0-----:R-:W-:Y:S02]  /*66a0*/  @P5 IMAD.MOV.U32 R8, RZ, RZ, R10 ;  /* 0x000000ffff085224 */ /* 0x001fe400078e000a */
[----:B------:R-:W-:-:S05]  /*66b0*/  @P5 IMAD.MOV.U32 R9, RZ, RZ, R11 ;  /* 0x000000ffff095224 */ /* 0x000fca00078e000b */
[----:B------:R0:W-:Y:S01]  /*66c0*/  @P5 STG.E.U16 desc[UR36][R8.64+0x2], R25 ;  /* 0x0000021908005986 */ /* 0x0001e2000c101524 */
[----:B------:R-:W-:-:S03]  /*66d0*/  ISETP.NE.AND P5, PT, R5, RZ, PT ;  /* 0x000000ff0500720c */ /* 0x000fc60003fa5270 */
[----:B------:R-:W-:Y:S01]  /*66e0*/  @P6 STG.E.U16 desc[UR36][R12.64], R26 ;  /* 0x0000001a0c006986 */ /* 0x000fe2000c101524 */
[----:B------:R-:W-:-:S04]  /*66f0*/  ISETP.GT.AND P6, PT, R4, 0x1, PT ;  /* 0x000000010400780c */ /* 0x000fc80003fc4270 */
[----:B------:R-:W-:-:S13]  /*6700*/  ISETP.GT.AND P6, PT, R3, 0x88, P6 ;  /* 0x000000880300780c */ /* 0x000fda00037c4270 */
[----:B------:R-:W-:Y:S01]  /*6710*/  @P6 STG.E.U16 desc[UR36][R20.64+0x2], R27 ;  /* 0x0000021b14006986 */ /* 0x000fe2000c101524 */
[----:B------:R-:W-:-:S04]  /*6720*/  ISETP.GT.AND P6, PT, R4, 0x8, PT ;  /* 0x000000080400780c */ /* 0x000fc80003fc4270 */
[----:B------:R-:W-:-:S13]  /*6730*/  ISETP.GT.AND P6, PT, R3, 0x80, P6 ;  /* 0x000000800300780c */ /* 0x000fda00037c4270 */
[----:B0-----:R-:W-:Y:S02]  /*6740*/  @P6 IMAD.MOV.U32 R8, RZ, RZ, R10 ;  /* 0x000000ffff086224 */ /* 0x001fe400078e000a */
[----:B------:R-:W-:-:S05]  /*6750*/  @P6 IMAD.MOV.U32 R9, RZ, RZ, R11 ;  /* 0x000000ffff096224 */ /* 0x000fca00078e000b */
[----:B------:R0:W-:Y:S01]  /*6760*/  @P6 STG.E.U16 desc[UR36][R8.64+0x10], R28 ;  /* 0x0000101c08006986 */ /* 0x0001e2000c101524 */
[----:B------:R-:W-:-:S04]  /*6770*/  ISETP.GT.AND P6, PT, R4, 0x9, PT ;  /* 0x000000090400780c */ /* 0x000fc80003fc4270 */
[----:B------:R-:W-:-:S13]  /*6780*/  ISETP.GT.AND P6, PT, R3, 0x80, P6 ;  /* 0x000000800300780c */ /* 0x000fda00037c4270 */
[----:B0-----:R-:W-:Y:S02]  /*6790*/  @P6 IMAD.MOV.U32 R8, RZ, RZ, R10 ;  /* 0x000000ffff086224 */ /* 0x001fe400078e000a */
[----:B------:R-:W-:-:S05]  /*67a0*/  @P6 IMAD.MOV.U32 R9, RZ, RZ, R11 ;  /* 0x000000ffff096224 */ /* 0x000fca00078e000b */
[----:B------:R0:W-:Y:S01]  /*67b0*/  @P6 STG.E.U16 desc[UR36][R8.64+0x12], R29 ;  /* 0x0000121d08006986 */ /* 0x0001e2000c101524 */
[----:B------:R-:W-:-:S04]  /*67c0*/  ISETP.GT.AND P6, PT, R4, 0x8, PT ;  /* 0x000000080400780c */ /* 0x000fc80003fc4270 */
[----:B------:R-:W-:-:S13]  /*67d0*/  ISETP.GT.AND P6, PT, R3, 0x88, P6 ;  /* 0x000000880300780c */ /* 0x000fda00037c4270 */
        /* <DEDUP_REMOVED lines=45> */
[----:B------:R-:W-:Y:S01]  /*6ab0*/  @P6 STG.E.U16 desc[UR36][R8.64+0x42], R41 ;  /* 0x0000422908006986 */ /* 0x000fe2000c101524 */
[----:B------:R-:W-:-:S04]  /*6ac0*/  ISETP.GT.AND P6, PT, R4, 0x20, PT ;  /* 0x000000200400780c */ /* 0x000fc80003fc4270 */
[----:B------:R-:W-:-:S13]  /*6ad0*/  ISETP.GT.AND P6, PT, R3, 0x88, P6 ;  /* 0x000000880300780c */ /* 0x000fda00037c4270 */
[----:B------:R-:W-:Y:S01]  /*6ae0*/  @P6 STG.E.U16 desc[UR36][R6.64+0x40], R42 ;  /* 0x0000402a06006986 */ /* 0x000fe2000c101524 */
[----:B------:R-:W-:-:S04]  /*6af0*/  ISETP.GT.AND P6, PT, R4, 0x21, PT ;  /* 0x000000210400780c */ /* 0x000fc80003fc4270 */
[----:B------:R-:W-:-:S13]  /*6b00*/  ISETP.GT.AND P6, PT, R3, 0x88, P6 ;  /* 0x000000880300780c */ /* 0x000fda00037c4270 */
[----:B------:R-:W-:Y:S02]  /*6b10*/  @P6 IMAD.MOV.U32 R4, RZ, RZ, R6 ;  /* 0x000000ffff046224 */ /* 0x000fe400078e0006 */
[----:B------:R-:W-:-:S05]  /*6b20*/  @P6 IMAD.MOV.U32 R5, RZ, RZ, R7 ;  /* 0x000000ffff056224 */ /* 0x000fca00078e0007 */
[----:B------:R0:W-:Y:S01]  /*6b30*/  @P6 STG.E.U16 desc[UR36][R4.64+0x42], R43 ;  /* 0x0000422b04006986 */ /* 0x0001e2000c101524 */
[C---:B------:R-:W-:Y:S02]  /*6b40*/  ISETP.GT.AND P6, PT, R3.reuse, 0x80, P5 ;  /* 0x000000800300780c */ /* 0x040fe40002fc4270 */
[----:B------:R-:W-:-:S11]  /*6b50*/  ISETP.GT.AND P5, PT, R3, 0x88, P5 ;  /* 0x000000880300780c */ /* 0x000fd60002fa4270 */
[----:B0-----:R-:W-:Y:S02]  /*6b60*/  @P6 IMAD.MOV.U32 R4, RZ, RZ, R10 ;  /* 0x000000ffff046224 */ /* 0x001fe400078e000a */
[----:B------:R-:W-:-:S05]  /*6b70*/  @P6 IMAD.MOV.U32 R5, RZ, RZ, R11 ;  /* 0x000000ffff056224 */ /* 0x000fca00078e000b */
[----:B------:R0:W-:Y:S01]  /*6b80*/  @P6 STG.E.U16 desc[UR36][R4.64+0x50], R44 ;  /* 0x0000502c04006986 */ /* 0x0001e2000c101524 */
[C---:B------:R-:W-:Y:S02]  /*6b90*/  ISETP.GT.AND P6, PT, R3.reuse, 0x80, P4 ;  /* 0x000000800300780c */ /* 0x040fe400027c4270 */
[----:B------:R-:W-:-:S11]  /*6ba0*/  ISETP.GT.AND P4, PT, R3, 0x88, P4 ;  /* 0x000000880300780c */ /* 0x000fd60002784270 */
[----:B0-----:R-:W-:Y:S02]  /*6bb0*/  @P6 IMAD.MOV.U32 R4, RZ, RZ, R10 ;  /* 0x000000ffff046224 */ /* 0x001fe400078e000a */
[----:B------:R-:W-:-:S05]  /*6bc0*/  @P6 IMAD.MOV.U32 R5, RZ, RZ, R11 ;  /* 0x000000ffff056224 */ /* 0x000fca00078e000b */
[----:B------:R0:W-:Y:S02]  /*6bd0*/  @P6 STG.E.U16 desc[UR36][R4.64+0x52], R45 ;  /* 0x0000522d04006986 */ /* 0x0001e4000c101524 */
[----:B0-----:R-:W-:Y:S02]  /*6be0*/  @P5 IMAD.MOV.U32 R4, RZ, RZ, R6 ;  /* 0x000000ffff045224 */ /* 0x001fe400078e0006 */
[----:B------:R-:W-:-:S05]  /*6bf0*/  @P5 IMAD.MOV.U32 R5, RZ, RZ, R7 ;  /* 0x000000ffff055224 */ /* 0x000fca00078e0007 */
[----:B------:R0:W-:Y:S01]  /*6c00*/  @P5 STG.E.U16 desc[UR36][R4.64+0x50], R46 ;  /* 0x0000502e04005986 */ /* 0x0001e2000c101524 */
[C---:B------:R-:W-:Y:S02]  /*6c10*/  ISETP.GT.AND P5, PT, R3.reuse, 0x80, P3 ;  /* 0x000000800300780c */ /* 0x040fe40001fa4270 */
[----:B------:R-:W-:Y:S01]  /*6c20*/  ISETP.GT.AND P3, PT, R3, 0x88, P3 ;  /* 0x000000880300780c */ /* 0x000fe20001f64270 */
        /* <DEDUP_REMOVED lines=14> */
[----:B------:R-:W-:Y:S02]  /*6d10*/  ISETP.GT.AND P1, PT, R3, 0x88, P1 ;  /* 0x000000880300780c */ /* 0x000fe40000f24270 */
[----:B0-----:R-:W-:Y:S01]  /*6d20*/  @P3 MOV R4, R6 ;  /* 0x0000000600043202 */ /* 0x001fe20000000f00 */
[----:B------:R-:W-:-:S05]  /*6d30*/  @P3 IMAD.MOV.U32 R5, RZ, RZ, R7 ;  /* 0x000000ffff053224 */ /* 0x000fca00078e0007 */
[----:B------:R0:W-:Y:S02]  /*6d40*/  @P3 STG.E.U16 desc[UR36][R4.64+0x60], R50 ;  /* 0x0000603204003986 */ /* 0x0001e4000c101524 */
[----:B0-----:R-:W-:Y:S02]  /*6d50*/  @P0 IMAD.MOV.U32 R4, RZ, RZ, R6 ;  /* 0x000000ffff040224 */ /* 0x001fe400078e0006 */
[----:B------:R-:W-:-:S05]  /*6d60*/  @P0 IMAD.MOV.U32 R5, RZ, RZ, R7 ;  /* 0x000000ffff050224 */ /* 0x000fca00078e0007 */
[----:B------:R0:W-:Y:S02]  /*6d70*/  @P0 STG.E.U16 desc[UR36][R4.64+0x62], R51 ;  /* 0x0000623304000986 */ /* 0x0001e4000c101524 */
[----:B0-----:R-:W-:Y:S02]  /*6d80*/  @P5 IMAD.MOV.U32 R4, RZ, RZ, R10 ;  /* 0x000000ffff045224 */ /* 0x001fe400078e000a */
[----:B------:R-:W-:-:S05]  /*6d90*/  @P5 IMAD.MOV.U32 R5, RZ, RZ, R11 ;  /* 0x000000ffff055224 */ /* 0x000fca00078e000b */
[----:B------:R0:W-:Y:S04]  /*6da0*/  @P5 STG.E.U16 desc[UR36][R4.64+0x70], R52 ;  /* 0x0000703404005986 */ /* 0x0001e8000c101524 */
[----:B------:R1:W-:Y:S01]  /*6db0*/  @P4 STG.E.U16 desc[UR36][R10.64+0x72], R53 ;  /* 0x000072350a004986 */ /* 0x0003e2000c101524 */
[----:B0-----:R-:W-:Y:S02]  /*6dc0*/  @P2 IMAD.MOV.U32 R4, RZ, RZ, R6 ;  /* 0x000000ffff042224 */ /* 0x001fe400078e0006 */
[----:B------:R-:W-:-:S05]  /*6dd0*/  @P2 IMAD.MOV.U32 R5, RZ, RZ, R7 ;  /* 0x000000ffff052224 */ /* 0x000fca00078e0007 */
[----:B------:R1:W-:Y:S04]  /*6de0*/  @P2 STG.E.U16 desc[UR36][R4.64+0x70], R54 ;  /* 0x0000703604002986 */ /* 0x0003e8000c101524 */
[----:B------:R1:W-:Y:S02]  /*6df0*/  @P1 STG.E.U16 desc[UR36][R6.64+0x72], R55 ;  /* 0x0000723706001986 */ /* 0x0003e4000c101524 */
.L_x_152:
[----:B------:R-:W-:Y:S05]  /*6e00*/  BSYNC B0 ;  /* 0x0000000000007941 */ /* 0x000fea0003800000 */
.L_x_28:
[----:B------:R-:W-:Y:S01]  /*6e10*/  ULDC UR4, c[0x0][0xc] ;  /* 0x0000030000047ab9 */ /* 0x000fe20000000800 */
[----:B------:R-:W-:Y:S01]  /*6e20*/  ULDC UR5, c[0x0][0x10] ;  /* 0x0000040000057ab9 */ /* 0x000fe20000000800 */
[----:B------:R-:W2:Y:S01]  /*6e30*/  LDC R3, c[0x0][0x14] ;  /* 0x00000500ff037b82 */ /* 0x000ea20000000800 */
[----:B------:R-:W-:Y:S01]  /*6e40*/  UIMAD.WIDE.U32 UR4, UR4, UR5, URZ ;  /* 0x00000005040472a5 */ /* 0x000fe2000f8e003f */
[----:B------:R-:W-:Y:S02]  /*6e50*/  IMAD.MOV.U32 R90, RZ, RZ, -0x1 ;  /* 0xffffffffff5a7424 */ /* 0x000fe400078e00ff */
[----:B------:R-:W-:-:S03]  /*6e60*/  IMAD.MOV.U32 R23, RZ, RZ, -0x1 ;  /* 0xffffffffff177424 */ /* 0x000fc600078e00ff */
[----:B--2---:R-:W-:-:S04]  /*6e70*/  IMAD.WIDE.U32 R16, R3, UR4, R16 ;  /* 0x0000000403107c25 */ /* 0x004fc8000f8e0010 */
[----:B------:R-:W-:Y:S01]  /*6e80*/  IMAD R3, R3, UR5, RZ ;  /* 0x0000000503037c24 */ /* 0x000fe2000f8e02ff */
[----:B------:R-:W-:Y:S02]  /*6e90*/  ULDC.64 UR4, c[0x0][0x650] ;  /* 0x0001940000047ab9 */ /* 0x000fe40000000a00 */
[----:B------:R-:W-:Y:S01]  /*6ea0*/  ISETP.GE.U32.AND P0, PT, R16, UR4, PT ;  /* 0x0000000410007c0c */ /* 0x000fe2000bf06070 */
[--C-:B------:R-:W-:Y:S01]  /*6eb0*/  IMAD.IADD R17, R17, 0x1, R3.reuse ;  /* 0x0000000111117824 */ /* 0x100fe200078e0203 */
[----:B------:R-:W-:-:S04]  /*6ec0*/  PRMT R3, RZ, 0x7610, R3 ;  /* 0x00007610ff037816 */ /* 0x000fc80000000003 */
[----:B------:R-:W-:-:S13]  /*6ed0*/  ISETP.GE.U32.AND.EX P0, PT, R17, UR5, PT, P0 ;  /* 0x0000000511007c0c */ /* 0x000fda000bf06100 */
[----:B------:R-:W-:Y:S05]  /*6ee0*/  @P0 BRA `(.L_x_153) ;  /* 0x0000000400640947 */ /* 0x000fea0003800000 */
[----:B0-----:R-:W0:Y:S01]  /*6ef0*/  S2R R12, SR_CTAID.X ;  /* 0x00000000000c7919 */ /* 0x001e220000002500 */
[----:B-1--4-:R-:W1:Y:S01]  /*6f00*/  LDC.64 R10, c[0x0][0x628] ;  /* 0x00018a00ff0a7b82 */ /* 0x012e620000000a00 */
[----:B------:R-:W-:Y:S01]  /*6f10*/  ULDC UR4, c[0x0][0x150] ;  /* 0x0000540000047ab9 */ /* 0x000fe20000000800 */
[----:B------:R-:W-:Y:S01]  /*6f20*/  IMAD.MOV.U32 R8, RZ, RZ, R16 ;  /* 0x000000ffff087224 */ /* 0x000fe200078e0010 */
[----:B------:R-:W2:Y:S01]  /*6f30*/  S2R R24, SR_CTAID.Y ;  /* 0x0000000000187919 */ /* 0x000ea20000002600 */
[----:B------:R-:W-:-:S04]  /*6f40*/  IMAD.MOV.U32 R9, RZ, RZ, R17 ;  /* 0x000000ffff097224 */ /* 0x000fc800078e0011 */
[----:B------:R-:W4:Y:S08]  /*6f50*/  LDC R21, c[0x0][0x144] ;  /* 0x00005100ff157b82 */ /* 0x000f300000000800 */
[----:B------:R-:W2:Y:S08]  /*6f60*/  LDC R0, c[0x0][0x630] ;  /* 0x00018c00ff007b82 */ /* 0x000eb00000000800 */
[----:B------:R-:W2:Y:S01]  /*6f70*/  LDC.64 R14, c[0x0][0x620] ;  /* 0x00018800ff0e7b82 */ /* 0x000ea20000000a00 */
[----:B-1----:R-:W-:-:S04]  /*6f80*/  ISETP.NE.U32.AND P0, PT, R10, RZ, PT ;  /* 0x000000ff0a00720c */ /* 0x002fc80003f05070 */
[----:B------:R-:W-:Y:S02]  /*6f90*/  ISETP.NE.AND.EX P0, PT, R11, RZ, PT, P0 ;  /* 0x000000ff0b00720c */ /* 0x000fe40003f05300 */
[----:B0-----:R-:W-:-:S05]  /*6fa0*/  I2FP.F32.U32 R3, R12 ;  /* 0x0000000c00037245 */ /* 0x001fca0000201000 */
[----:B------:R-:W-:-:S04]  /*6fb0*/  FMUL R3, R3, UR4 ;  /* 0x0000000403037c20 */ /* 0x000fc80008400000 */
[----:B------:R0:W1:Y:S02]  /*6fc0*/  F2I.U32.TRUNC.NTZ R20, R3 ;  /* 0x0000000300147305 */ /* 0x000064000020f000 */
[----:B----4-:R-:W-:Y:S05]  /*6fd0*/  @!P0 BRA `(.L_x_154) ;  /* 0x0000000000288947 */ /* 0x010fea0003800000 */
[----:B0-----:R-:W0:Y:S02]  /*6fe0*/  LDC R3, c[0x0][0x634] ;  /* 0x00018d00ff037b82 */ /* 0x001e240000000800 */
        /* <DEDUP_REMOVED lines=9> */
.L_x_154:
[----:B------:R-:W4:Y:S01]  /*7080*/  LDC.64 R28, c[0x0][0x640] ;  /* 0x00019000ff1c7b82 */ /* 0x000f220000000a00 */
[-CC-:B--2---:R-:W-:Y:S01]  /*7090*/  SHF.R.U64 R23, R8, R0.reuse, R9.reuse ;  /* 0x0000000008177219 */ /* 0x184fe20000001209 */
[----:B-1----:R-:W-:Y:S01]  /*70a0*/  IMAD.MOV R20, RZ, RZ, -R20 ;  /* 0x000000ffff147224 */ /* 0x002fe200078e0a14 */
[----:B------:R-:W-:Y:S01]  /*70b0*/  SHF.R.U32.HI R0, RZ, R0, R9 ;  /* 0x00000000ff007219 */ /* 0x000fe20000011609 */
[----:B------:R-:W-:Y:S01]  /*70c0*/  ULDC UR4, c[0x0][0x154] ;  /* 0x0000550000047ab9 */ /* 0x000fe20000000800 */
[----:B0-----:R-:W-:Y:S01]  /*70d0*/  IADD3 R3, P0, RZ, -R23, RZ ;  /* 0x80000017ff037210 */ /* 0x001fe20007f1e0ff */
[----:B------:R-:W-:Y:S02]  /*70e0*/  IMAD R21, R21, R20, R12 ;  /* 0x0000001415157224 */ /* 0x000fe400078e020c */
[----:B------:R-:W0:Y:S01]  /*70f0*/  LDC R6, c[0x0][0x618] ;  /* 0x00018600ff067b82 */ /* 0x000e220000000800 */
[----:B------:R-:W-:Y:S02]  /*7100*/  IMAD.MOV.U32 R7, RZ, RZ, 0x1 ;  /* 0x00000001ff077424 */ /* 0x000fe400078e00ff */
[----:B------:R-:W-:-:S04]  /*7110*/  IMAD.X R5, RZ, RZ, ~R0, P0 ;  /* 0x000000ffff057224 */ /* 0x000fc800000e0e00 */
[-C--:B------:R-:W-:Y:S01]  /*7120*/  IMAD R0, R5, R14.reuse, RZ ;  /* 0x0000000e05007224 */ /* 0x080fe200078e02ff */
[----:B------:R-:W1:Y:S01]  /*7130*/  LDC R8, c[0x0][0x608] ;  /* 0x00018200ff087b82 */ /* 0x000e620000000800 */
[----:B------:R-:W-:-:S04]  /*7140*/  IMAD.WIDE.U32 R4, R3, R14, R16 ;  /* 0x0000000e03047225 */ /* 0x000fc800078e0010 */
[----:B------:R-:W-:Y:S01]  /*7150*/  IMAD R3, R3, R15, R0 ;  /* 0x0000000f03037224 */ /* 0x000fe200078e0200 */
[----:B------:R-:W-:Y:S02]  /*7160*/  I2FP.F32.U32 R0, R24 ;  /* 0x0000001800007245 */ /* 0x000fe40000201000 */
[----:B------:R-:W2:Y:S01]  /*7170*/  LDC R26, c[0x0][0x658] ;  /* 0x00019600ff1a7b82 */ /* 0x000ea20000000800 */
[----:B------:R-:W-:Y:S01]  /*7180*/  IMAD.IADD R3, R5, 0x1, R3 ;  /* 0x0000000105037824 */ /* 0x000fe200078e0203 */
[----:B----4-:R-:W-:Y:S01]  /*7190*/  ISETP.NE.U32.AND P0, PT, R28, RZ, PT ;  /* 0x000000ff1c00720c */ /* 0x010fe20003f05070 */
[----:B------:R-:W-:Y:S01]  /*71a0*/  FMUL R0, R0, UR4 ;  /* 0x0000000400007c20 */ /* 0x000fe20008400000 */
[----:B------:R-:W-:Y:S02]  /*71b0*/  IMAD.MOV.U32 R5, RZ, RZ, -0x1 ;  /* 0xffffffffff057424 */ /* 0x000fe400078e00ff */
[----:B------:R-:W-:Y:S01]  /*71c0*/  ISETP.NE.AND.EX P0, PT, R29, RZ, PT, P0 ;  /* 0x000000ff1d00720c */ /* 0x000fe20003f05300 */
[----:B------:R4:W2:Y:S01]  /*71d0*/  F2I.U32.TRUNC.NTZ R13, R0 ;  /* 0x00000000000d7305 */ /* 0x0008a2000020f000 */
[----:B------:R-:W3:Y:S01]  /*71e0*/  LDC R15, c[0x0][0x148] ;  /* 0x00005200ff0f7b82 */ /* 0x000ee20000000800 */
[----:B0-----:R-:W-:-:S02]  /*71f0*/  SHF.R.U64 R12, R4, R6, R3 ;  /* 0x00000006040c7219 */ /* 0x001fc40000001203 */
[----:B------:R-:W-:-:S05]  /*7200*/  SHF.R.U32.HI R3, RZ, R6, R3 ;  /* 0x00000006ff037219 */ /* 0x000fca0000011603 */
[----:B------:R-:W0:Y:S01]  /*7210*/  LDC R20, c[0x0][0x600] ;  /* 0x00018000ff147b82 */ /* 0x000e220000000800 */
[-CC-:B-1----:R-:W-:Y:S02]  /*7220*/  SHF.R.U64 R10, R12, R8.reuse, R3.reuse ;  /* 0x000000080c0a7219 */ /* 0x182fe40000001203 */
[----:B------:R-:W-:-:S05]  /*7230*/  SHF.R.U32.HI R3, RZ, R8, R3 ;  /* 0x00000008ff037219 */ /* 0x000fca0000011603 */
[----:B------:R-:W1:Y:S01]  /*7240*/  LDC R27, c[0x0][0x648] ;  /* 0x00019200ff1b7b82 */ /* 0x000e620000000800 */
[-C--:B--2---:R-:W-:Y:S02]  /*7250*/  SHF.L.U32 R4, R5, R26.reuse, RZ ;  /* 0x0000001a05047219 */ /* 0x084fe400000006ff */
[-CC-:B------:R-:W-:Y:S02]  /*7260*/  SHF.R.U64 R14, R10, R26.reuse, R3.reuse ;  /* 0x0000001a0a0e7219 */ /* 0x180fe40000001203 */
[----:B------:R-:W-:Y:S02]  /*7270*/  SHF.R.U32.HI R5, RZ, R26, R3 ;  /* 0x0000001aff057219 */ /* 0x000fe40000011603 */
[----:B------:R-:W-:Y:S01]  /*7280*/  LOP3.LUT R25, RZ, R4, RZ, 0x33, !PT ;  /* 0x00000004ff197212 */ /* 0x000fe200078e33ff */
[----:B------:R-:W2:Y:S01]  /*7290*/  LDC R30, c[0x0][0x638] ;  /* 0x00018e00ff1e7b82 */ /* 0x000ea20000000800 */
[----:B------:R-:W-:Y:S01]  /*72a0*/  SHF.L.U32 R26, R7, R26, RZ ;  /* 0x0000001a071a7219 */ /* 0x000fe200000006ff */
[----:B------:R-:W-:-:S06]  /*72b0*/  IMAD.MOV.U32 R4, RZ, RZ, R14 ;  /* 0x000000ffff047224 */ /* 0x000fcc00078e000e */
[----:B------:R-:W0:Y:S01]  /*72c0*/  LDC R31, c[0x0][0x610] ;  /* 0x00018400ff1f7b82 */ /* 0x000e220000000800 */
[----:B----4-:R-:W-:Y:S05]  /*72d0*/  @!P0 BRA `(.L_x_155) ;  /* 0x0000000000288947 */ /* 0x010fea0003800000 */
[----:B------:R-:W4:Y:S02]  /*72e0*/  LDC R3, c[0x0][0x64c] ;  /* 0x00019300ff037b82 */ /* 0x000f240000000800 */
[----:B----4-:R-:W-:-:S05]  /*72f0*/  IADD3 R3, P0, R14, R3, RZ ;  /* 0x000000030e037210 */ /* 0x010fca0007f1e0ff */
        /* <DEDUP_REMOVED lines=8> */
.L_x_155:
[----:B------:R-:W-:Y:S01]  /*7380*/  ISETP.NE.AND P0, PT, R2, 0x1, PT ;  /* 0x000000010200780c */ /* 0x000fe20003f05270 */
[----:B0-----:R-:W-:Y:S01]  /*7390*/  VIADD R7, R20, 0xffffffff ;  /* 0xffffffff14077836 */ /* 0x001fe20000000000 */
[----:B-1----:R-:W-:Y:S01]  /*73a0*/  SHF.R.U64 R0, R4, R27, R5 ;  /* 0x0000001b04007219 */ /* 0x002fe20000001205 */
[----:B------:R-:W-:Y:S01]  /*73b0*/  IMAD.MOV R13, RZ, RZ, -R13 ;  /* 0x000000ffff0d7224 */ /* 0x000fe200078e0a0d */
[----:B------:R-:W-:Y:S01]  /*73c0*/  LOP3.LUT R5, R10, R25, RZ, 0xc0, !PT ;  /* 0x000000190a057212 */ /* 0x000fe200078ec0ff */
[----:B------:R-:W-:Y:S01]  /*73d0*/  IMAD.MOV.U32 R4, RZ, RZ, 0x1 ;  /* 0x00000001ff047424 */ /* 0x000fe200078e00ff */
[----:B------:R-:W-:Y:S01]  /*73e0*/  LOP3.LUT R12, R12, R7, RZ, 0xc0, !PT ;  /* 0x000000070c0c7212 */ /* 0x000fe200078ec0ff */
[----:B------:R-:W-:Y:S02]  /*73f0*/  IMAD.MOV R3, RZ, RZ, -R0 ;  /* 0x000000ffff037224 */ /* 0x000fe400078e0a00 */
[----:B------:R-:W-:Y:S02]  /*7400*/  IMAD R0, R26, R0, R5 ;  /* 0x000000001a007224 */ /* 0x000fe400078e0205 */
[----:B--2---:R-:W-:-:S02]  /*7410*/  IMAD R3, R3, R30, R14 ;  /* 0x0000001e03037224 */ /* 0x004fc400078e020e */
[----:B---3--:R-:W-:Y:S02]  /*7420*/  @P0 IMAD R21, R15, R13, R24 ;  /* 0x0000000d0f150224 */ /* 0x008fe400078e0218 */
[----:B------:R-:W-:Y:S01]  /*7430*/  IMAD R5, R3, R20, R12 ;  /* 0x0000001403057224 */ /* 0x000fe200078e020c */
[----:B------:R-:W-:Y:S01]  /*7440*/  PRMT R3, R4, 0x7610, R3 ;  /* 0x0000761004037816 */ /* 0x000fe20000000003 */
[----:B------:R-:W-:-:S05]  /*7450*/  IMAD R0, R0, R31, R21 ;  /* 0x0000001f00007224 */ /* 0x000fca00078e0215 */
[----:B------:R-:W-:Y:S02]  /*7460*/  SEL R90, R5, R0, !P0 ;  /* 0x00000000055a7207 */ /* 0x000fe40004000000 */
[----:B------:R-:W-:-:S07]  /*7470*/  SEL R0, R0, R5, !P0 ;  /* 0x0000000500007207 */ /* 0x000fce0004000000 */
.L_x_153:
[----:B------:R-:W-:Y:S01]  /*7480*/  LOP3.LUT P0, RZ, R3, 0xff, RZ, 0xc0, !PT ;  /* 0x000000ff03ff7812 */ /* 0x000fe2000780c0ff */
[----:B------:R-:W-:-:S12]  /*7490*/  IMAD.MOV.U32 R94, RZ, RZ, R0 ;  /* 0x000000ffff5e7224 */ /* 0x000fd800078e0000 */
[----:B------:R-:W-:Y:S05]  /*74a0*/  @P0 BRA `(.L_x_156) ;  /* 0xffffff9800ac0947 */ /* 0x000fea000383ffff */
[----:B------:R-:W-:Y:S05]  /*74b0*/  EXIT ;  /* 0x000000000000794d */ /* 0x000fea0003800000 */
.L_x_3:
[----:B0-----:R-:W-:Y:S01]  /*74c0*/  ULDC.64 UR4, c[0x0][0x650] ;  /* 0x0001940000047ab9 */ /* 0x001fe20000000a00 */
        /* <DEDUP_REMOVED lines=16> */
[----:B0-----:R-:W-:-:S04]  /*75d0*/  IADD3 R11, P0, R16, R7, RZ ;  /* 0x00000007100b7210 */ /* 0x001fc80007f1e0ff */
[----:B------:R-:W-:-:S05]  /*75e0*/  IADD3.X R15, RZ, R17, RZ, P0, !PT ;  /* 0x00000011ff0f7210 */ /* 0x000fca00007fe4ff */
[----:B------:R-:W-:-:S04]  /*75f0*/  IMAD.WIDE.U32 R6, R15, R12, RZ ;  /* 0x0000000c0f067225 */ /* 0x000fc800078e00ff */
[----:B------:R-:W-:-:S04]  /*7600*/  IMAD.WIDE.U32 R8, P0, R11, R13, R6 ;  /* 0x0000000d0b087225 */ /* 0x000fc80007800006 */
[----:B------:R-:W-:-:S04]  /*7610*/  IMAD.WIDE.U32 R6, R11, R12, RZ ;  /* 0x0000000c0b067225 */ /* 0x000fc800078e00ff */
[----:B------:R-:W-:Y:S01]  /*7620*/  IMAD.X R11, RZ, RZ, RZ, P0 ;  /* 0x000000ffff0b7224 */ /* 0x000fe200000e06ff */
[----:B------:R-:W-:Y:S01]  /*7630*/  IADD3 RZ, P0, R7, R8, RZ ;  /* 0x0000000807ff7210 */ /* 0x000fe20007f1e0ff */
[----:B------:R-:W-:-:S04]  /*7640*/  IMAD.MOV.U32 R10, RZ, RZ, R9 ;  /* 0x000000ffff0a7224 */ /* 0x000fc800078e0009 */
[----:B------:R-:W-:-:S08]  /*7650*/  IMAD.WIDE.U32.X R10, R15, R13, R10, P0 ;  /* 0x0000000d0f0a7225 */ /* 0x000fd000000e040a */
.L_x_158:
[--C-:B------:R-:W-:Y:S01]  /*7660*/  SHF.R.U64 R12, R10, R14, R11.reuse ;  /* 0x0000000e0a0c7219 */ /* 0x100fe2000000120b */
[----:B------:R-:W0:Y:S01]  /*7670*/  LDC R22, c[0x0][0x618] ;  /* 0x00018600ff167b82 */ /* 0x000e220000000800 */
[----:B------:R-:W-:Y:S01]  /*7680*/  I2FP.F32.U32 R6, R4 ;  /* 0x0000000400067245 */ /* 0x000fe20000201000 */
[----:B------:R-:W-:Y:S01]  /*7690*/  ULDC UR4, c[0x0][0x150] ;  /* 0x0000540000047ab9 */ /* 0x000fe20000000800 */
[----:B------:R-:W-:Y:S02]  /*76a0*/  SHF.R.U32.HI R5, RZ, R14, R11 ;  /* 0x0000000eff057219 */ /* 0x000fe4000001160b */
[----:B------:R-:W-:Y:S01]  /*76b0*/  IADD3 R9, P0, RZ, -R12, RZ ;  /* 0x8000000cff097210 */ /* 0x000fe20007f1e0ff */
[----:B------:R-:W-:Y:S01]  /*76c0*/  FMUL R11, R6, UR4 ;  /* 0x00000004060b7c20 */ /* 0x000fe20008400000 */
[----:B------:R-:W-:Y:S01]  /*76d0*/  ULDC UR4, c[0x0][0x154] ;  /* 0x0000550000047ab9 */ /* 0x000fe20000000800 */
[----:B------:R-:W1:Y:S02]  /*76e0*/  LDC.64 R24, c[0x0][0x640] ;  /* 0x00019000ff187b82 */ /* 0x000e640000000a00 */
[----:B------:R-:W-:-:S02]  /*76f0*/  IMAD.X R5, RZ, RZ, ~R5, P0 ;  /* 0x000000ffff057224 */ /* 0x000fc400000e0e05 */
[----:B------:R-:W2:Y:S01]  /*7700*/  F2I.U32.TRUNC.NTZ R11, R11 ;  /* 0x0000000b000b7305 */ /* 0x000ea2000020f000 */
[----:B------:R-:W-:-:S03]  /*7710*/  IMAD.WIDE.U32 R6, R9, R20, R16 ;  /* 0x0000001409067225 */ /* 0x000fc600078e0010 */
[----:B------:R-:W3:Y:S01]  /*7720*/  LDC R13, c[0x0][0x144] ;  /* 0x00005100ff0d7b82 */ /* 0x000ee20000000800 */
[----:B------:R-:W-:-:S04]  /*7730*/  IMAD R8, R5, R20, RZ ;  /* 0x0000001405087224 */ /* 0x000fc800078e02ff */
[----:B------:R-:W-:Y:S02]  /*7740*/  IMAD R5, R9, R21, R8 ;  /* 0x0000001509057224 */ /* 0x000fe400078e0208 */
[----:B------:R-:W-:Y:S01]  /*7750*/  IMAD.MOV.U32 R8, RZ, RZ, -0x1 ;  /* 0xffffffffff087424 */ /* 0x000fe200078e00ff */
[----:B------:R-:W4:Y:S01]  /*7760*/  LDC R14, c[0x0][0x608] ;  /* 0x00018200ff0e7b82 */ /* 0x000f220000000800 */
[----:B------:R-:W-:Y:S01]  /*7770*/  IMAD.IADD R5, R7, 0x1, R5 ;  /* 0x0000000107057824 */ /* 0x000fe200078e0205 */
[----:B------:R-:W-:-:S04]  /*7780*/  I2FP.F32.U32 R7, R3 ;  /* 0x0000000300077245 */ /* 0x000fc80000201000 */
[-C--:B0-----:R-:W-:Y:S01]  /*7790*/  SHF.R.U64 R10, R6, R22.reuse, R5 ;  /* 0x00000016060a7219 */ /* 0x081fe20000001205 */
[----:B--2---:R-:W-:Y:S01]  /*77a0*/  IMAD.MOV R6, RZ, RZ, -R11 ;  /* 0x000000ffff067224 */ /* 0x004fe200078e0a0b */
[----:B------:R-:W0:Y:S01]  /*77b0*/  LDC R9, c[0x0][0x658] ;  /* 0x00019600ff097b82 */ /* 0x000e220000000800 */
[----:B-1----:R-:W-:Y:S01]  /*77c0*/  ISETP.NE.U32.AND P0, PT, R24, RZ, PT ;  /* 0x000000ff1800720c */ /* 0x002fe20003f05070 */
[----:B------:R-:W-:Y:S01]  /*77d0*/  FMUL R7, R7, UR4 ;  /* 0x0000000407077c20 */ /* 0x000fe20008400000 */
[----:B------:R-:W-:Y:S02]  /*77e0*/  SHF.R.U32.HI R5, RZ, R22, R5 ;  /* 0x00000016ff057219 */ /* 0x000fe40000011605 */
[----:B------:R-:W-:-:S03]  /*77f0*/  ISETP.NE.AND.EX P0, PT, R25, RZ, PT, P0 ;  /* 0x000000ff1900720c */ /* 0x000fc60003f05300 */
[----:B------:R-:W1:Y:S01]  /*7800*/  LDC R20, c[0x0][0x148] ;  /* 0x00005200ff147b82 */ /* 0x000e620000000800 */
[----:B---3--:R-:W-:Y:S02]  /*7810*/  IMAD R23, R13, R6, R4 ;  /* 0x000000060d177224 */ /* 0x008fe400078e0204 */
[----:B------:R-:W-:-:S05]  /*7820*/  IMAD.MOV.U32 R6, RZ, RZ, 0x1 ;  /* 0x00000001ff067424 */ /* 0x000fca00078e00ff */
[----:B------:R-:W2:Y:S01]  /*7830*/  LDC R21, c[0x0][0x600] ;  /* 0x00018000ff157b82 */ /* 0x000ea20000000800 */
[-CC-:B----4-:R-:W-:Y:S02]  /*7840*/  SHF.R.U64 R13, R10, R14.reuse, R5.reuse ;  /* 0x0000000e0a0d7219 */ /* 0x190fe40000001205 */
[----:B------:R-:W-:Y:S02]  /*7850*/  SHF.R.U32.HI R4, RZ, R14, R5 ;  /* 0x0000000eff047219 */ /* 0x000fe40000011605 */
[----:B------:R3:W4:Y:S03]  /*7860*/  F2I.U32.TRUNC.NTZ R14, R7 ;  /* 0x00000007000e7305 */ /* 0x000726000020f000 */
[----:B------:R-:W1:Y:S01]  /*7870*/  LDC R26, c[0x0][0x648] ;  /* 0x00019200ff1a7b82 */ /* 0x000e620000000800 */
[-C--:B0-----:R-:W-:Y:S02]  /*7880*/  SHF.R.U64 R15, R13, R9.reuse, R4 ;  /* 0x000000090d0f7219 */ /* 0x081fe40000001204 */
[----:B------:R-:W-:-:S02]  /*7890*/  SHF.L.U32 R8, R8, R9, RZ ;  /* 0x0000000908087219 */ /* 0x000fc400000006ff */
[-C--:B------:R-:W-:Y:S01]  /*78a0*/  SHF.R.U32.HI R5, RZ, R9.reuse, R4 ;  /* 0x00000009ff057219 */ /* 0x080fe20000011604 */
[----:B------:R-:W-:Y:S01]  /*78b0*/  IMAD.MOV.U32 R4, RZ, RZ, R15 ;  /* 0x000000ffff047224 */ /* 0x000fe200078e000f */
[----:B------:R-:W-:Y:S01]  /*78c0*/  SHF.L.U32 R22, R6, R9, RZ ;  /* 0x0000000906167219 */ /* 0x000fe200000006ff */
[----:B------:R-:W0:Y:S01]  /*78d0*/  LDC R27, c[0x0][0x638] ;  /* 0x00018e00ff1b7b82 */ /* 0x000e220000000800 */
[----:B------:R-:W-:-:S07]  /*78e0*/  LOP3.LUT R28, RZ, R8, RZ, 0x33, !PT ;  /* 0x00000008ff1c7212 */ /* 0x000fce00078e33ff */
        /* <DEDUP_REMOVED lines=12> */
.L_x_159:
[----:B------:R-:W-:Y:S01]  /*79b0*/  ISETP.NE.AND P0, PT, R2, 0x1, PT ;  /* 0x000000010200780c */ /* 0x000fe20003f05270 */
[----:B--2---:R-:W-:Y:S01]  /*79c0*/  VIADD R7, R21, 0xffffffff ;  /* 0xffffffff15077836 */ /* 0x004fe20000000000 */
[----:B-1----:R-:W-:Y:S01]  /*79d0*/  SHF.R.U64 R5, R4, R26, R5 ;  /* 0x0000001a04057219 */ /* 0x002fe20000001205 */
[----:B------:R-:W-:Y:S01]  /*79e0*/  IMAD.MOV R14, RZ, RZ, -R14 ;  /* 0x000000ffff0e7224 */ /* 0x000fe200078e0a0e */
[----:B------:R-:W-:Y:S01]  /*79f0*/  LOP3.LUT R4, R13, R28, RZ, 0xc0, !PT ;  /* 0x0000001c0d047212 */ /* 0x000fe200078ec0ff */
[----:B------:R-:W-:Y:S01]  /*7a00*/  IMAD.MOV.U32 R8, RZ, RZ, R12 ;  /* 0x000000ffff087224 */ /* 0x000fe200078e000c */
[----:B------:R-:W-:Y:S01]  /*7a10*/  LOP3.LUT R10, R10, R7, RZ, 0xc0, !PT ;  /* 0x000000070a0a7212 */ /* 0x000fe200078ec0ff */
[----:B------:R-:W-:Y:S02]  /*7a20*/  IMAD.MOV R6, RZ, RZ, -R5 ;  /* 0x000000ffff067224 */ /* 0x000fe400078e0a05 */
[----:B------:R-:W-:-:S04]  /*7a30*/  IMAD R4, R22, R5, R4 ;  /* 0x0000000516047224 */ /* 0x000fc800078e0204 */
[----:B------:R-:W-:Y:S02]  /*7a40*/  @P0 IMAD R23, R20, R14, R3 ;  /* 0x0000000e14170224 */ /* 0x000fe400078e0203 */
[----:B0-----:R-:W-:Y:S02]  /*7a50*/  IMAD R3, R6, R27, R15 ;  /* 0x0000001b06037224 */ /* 0x001fe400078e020f */
[----:B------:R-:W-:Y:S02]  /*7a60*/  IMAD R7, R4, R29, R23 ;  /* 0x0000001d04077224 */ /* 0x000fe400078e0217 */
[----:B------:R-:W-:Y:S02]  /*7a70*/  IMAD R4, R3, R21, R10 ;  /* 0x0000001503047224 */ /* 0x000fe400078e020a */
[----:B------:R-:W-:-:S03]  /*7a80*/  IMAD.MOV.U32 R6, RZ, RZ, 0x1 ;  /* 0x00000001ff067424 */ /* 0x000fc600078e00ff */
[----:B------:R-:W-:Y:S02]  /*7a90*/  SEL R9, R4, R7, !P0 ;  /* 0x0000000704097207 */ /* 0x000fe40004000000 */
[----:B------:R-:W-:-:S07]  /*7aa0*/  SEL R7, R7, R4, !P0 ;  /* 0x0000000407077207 */ /* 0x000fce0004000000 */
.L_x_157:
[----:B------:R-:W-:-:S08]  /*7ab0*/  NOP ;  /* 0x0000000000007918 */ /* 0x000fd00000000000 */
[----:B------:R-:W0:-:S00]  /*7ac0*/  USETMAXREG.DEALLOC.CTAPOOL 0x28 ;  /* 0x00000028000079c8 */ /* 0x000e0000080e0500 */
[----:B0-----:R-:W-:-:S13]  /*7ad0*/  ISETP.NE.AND P0, PT, R0, RZ, PT ;  /* 0x000000ff0000720c */ /* 0x001fda0003f05270 */
[----:B------:R-:W-:Y:S05]  /*7ae0*/  @P0 EXIT ;  /* 0x000000000000094d */ /* 0x000fea0003800000 */
[----:B------:R-:W-:Y:S01]  /*7af0*/  LOP3.LUT P0, RZ, R6, 0xff, RZ, 0xc0, !PT ;  /* 0x000000ff06ff7812 */ /* 0x000fe2000780c0ff */
[----:B------:R-:W-:Y:S02]  /*7b00*/  IMAD.MOV.U32 R0, RZ, RZ, 0x1 ;  /* 0x00000001ff007424 */ /* 0x000fe400078e00ff */
[----:B------:R-:W-:-:S10]  /*7b10*/  IMAD.MOV.U32 R12, RZ, RZ, RZ ;  /* 0x000000ffff0c7224 */ /* 0x000fd400078e00ff */
[----:B------:R-:W-:Y:S05]  /*7b20*/  @!P0 BRA `(.L_x_160) ;  /* 0x0000000c00308947 */ /* 0x000fea0003800000 */
[----:B------:R-:W0:Y:S01]  /*7b30*/  LDC R0, c[0x0][0x28c] ;  /* 0x0000a300ff007b82 */ /* 0x000e220000000800 */
[----:B------:R-:W-:Y:S01]  /*7b40*/  ULDC UR5, c[0x0][0x658] ;  /* 0x0001960000057ab9 */ /* 0x000fe20000000800 */
[----:B------:R-:W-:Y:S01]  /*7b50*/  UMOV UR7, 0xffffffff ;  /* 0xffffffff00077882 */ /* 0x000fe20000000000 */
[----:B------:R-:W-:Y:S01]  /*7b60*/  ULDC UR6, c[0x0][0xc] ;  /* 0x0000030000067ab9 */ /* 0x000fe20000000800 */
[----:B------:R-:W-:Y:S01]  /*7b70*/  USHF.L.U32 UR8, UR7, UR5, URZ ;  /* 0x0000000507087299 */ /* 0x000fe2000800063f */
[C---:B------:R-:W-:Y:S01]  /*7b80*/  LOP3.LUT P2, RZ, R18.reuse, 0x7f, RZ, 0xc0, !PT ;  /* 0x0000007f12ff7812 */ /* 0x040fe2000784c0ff */
[----:B------:R-:W-:Y:S01]  /*7b90*/  UMOV UR9, 0x1 ;  /* 0x0000000100097882 */ /* 0x000fe20000000000 */
[----:B------:R-:W-:Y:S01]  /*7ba0*/  ULDC UR7, c[0x0][0x10] ;  /* 0x0000040000077ab9 */ /* 0x000fe20000000800 */
[----:B------:R-:W-:Y:S01]  /*7bb0*/  LOP3.LUT P0, RZ, R18, 0x1f, RZ, 0xc0, !PT ;  /* 0x0000001f12ff7812 */ /* 0x000fe2000780c0ff */
[----:B------:R-:W-:Y:S01]  /*7bc0*/  UIMAD.WIDE.U32 UR6, UR6, UR7, URZ ;  /* 0x00000007060672a5 */ /* 0x000fe2000f8e003f */
[----:B------:R-:W-:Y:S01]  /*7bd0*/  BSSY B0, `(.L_x_160) ;  /* 0x00000c1000007945 */ /* 0x000fe20003800000 */
[----:B------:R-:W-:Y:S01]  /*7be0*/  USHF.L.U32 UR22, UR9, UR5, URZ ;  /* 0x0000000509167299 */ /* 0x000fe2000800063f */
[----:B------:R-:W-:Y:S01]  /*7bf0*/  IMAD.MOV.U32 R13, RZ, RZ, 0x1 ;  /* 0x00000001ff0d7424 */ /* 0x000fe200078e00ff */
[----:B------:R-:W-:Y:S01]  /*7c00*/  LOP3.LUT R11, R19, 0x2, RZ, 0xfc, !PT ;  /* 0x00000002130b7812 */ /* 0x000fe200078efcff */
[----:B------:R-:W-:Y:S01]  /*7c10*/  ULDC UR5, c[0x0][0x14] ;  /* 0x0000050000057ab9 */ /* 0x000fe20000000800 */
[----:B------:R-:W-:Y:S01]  /*7c20*/  PLOP3.LUT P0, PT, P0, P2, PT, 0x8a, 0x0 ;  /* 0x000000000000781c */ /* 0x000fe20000705172 */
[----:B------:R-:W-:Y:S01]  /*7c30*/  UIMAD.WIDE.U32 UR24, UR6, UR5, URZ ;  /* 0x00000005061872a5 */ /* 0x000fe2000f8e003f */
[----:B------:R-:W-:Y:S01]  /*7c40*/  IMAD.MOV.U32 R12, RZ, RZ, RZ ;  /* 0x000000ffff0c7224 */ /* 0x000fe200078e00ff */
[----:B------:R-:W-:Y:S01]  /*7c50*/  UIMAD UR13, UR7, UR5, URZ ;  /* 0x00000005070d72a4 */ /* 0x000fe2000f8e023f */
[----:B------:R-:W-:Y:S01]  /*7c60*/  ULDC UR4, c[0x0][0x600] ;  /* 0x0001800000047ab9 */ /* 0x000fe20000000800 */
[----:B------:R-:W-:-:S02]  /*7c70*/  ULOP3.LUT UR21, URZ, UR8, URZ, 0x33, !UPT ;  /* 0x000000083f157292 */ /* 0x000fc4000f8e333f */
[----:B------:R-:W-:Y:S01]  /*7c80*/  UIADD3 UR4, UR4, -0x1, URZ ;  /* 0xffffffff04047890 */ /* 0x000fe2000fffe03f */
[----:B0-----:R-:W-:Y:S01]  /*7c90*/  VIADD R0, R0, 0x3f ;  /* 0x0000003f00007836 */ /* 0x001fe20000000000 */
[----:B------:R-:W-:Y:S01]  /*7ca0*/  UIADD3 UR13, UR25, UR13, URZ ;  /* 0x0000000d190d7290 */ /* 0x000fe2000fffe03f */
[----:B------:R-:W-:-:S03]  /*7cb0*/  ULDC.64 UR26, c[0x0][0x198] ;  /* 0x00006600001a7ab9 */ /* 0x000fc60000000a00 */
[----:B------:R-:W-:-:S04]  /*7cc0*/  SHF.R.S32.HI R3, RZ, 0x1f, R0 ;  /* 0x0000001fff037819 */ /* 0x000fc80000011400 */
[----:B------:R-:W-:Y:S01]  /*7cd0*/  LEA.HI R3, R3, R0, RZ, 0x6 ;  /* 0x0000000003037211 */ /* 0x000fe200078f30ff */
[----:B------:R-:W-:-:S03]  /*7ce0*/  IMAD.MOV.U32 R0, RZ, RZ, 0x1 ;  /* 0x00000001ff007424 */ /* 0x000fc600078e00ff */
[----:B------:R-:W-:-:S05]  /*7cf0*/  SHF.R.S32.HI R3, RZ, 0x6, R3 ;  /* 0x00000006ff037819 */ /* 0x000fca0000011403 */
[----:B------:R-:W-:-:S07]  /*7d00*/  VIADD R10, R3, 0x1 ;  /* 0x00000001030a7836 */ /* 0x000fce0000000000 */
.L_x_172:
[----:B------:R-:W-:-:S03]  /*7d10*/  UMOV UR5, 0xffffffff ;  /* 0xffffffff00057882 */ /* 0x000fc60000000000 */
[----:B------:R-:W-:Y:S05]  /*7d20*/  BRA.DIV UR5, `(.L_x_161) ;  /* 0x0000000e05c07947 */ /* 0x000fea000b800000 */
[----:B------:R-:W-:-:S13]  /*7d30*/  ELECT P6, URZ, PT ;  /* 0x00000000003f782f */ /* 0x000fda00038c0000 */
.L_x_184:
[----:B------:R-:W0:Y:S01]  /*7d40*/  LDC R4, c[0x0][0x28c] ;  /* 0x0000a300ff047b82 */ /* 0x000e220000000800 */
[----:B------:R-:W-:Y:S01]  /*7d50*/  BSSY B1, `(.L_x_162) ;  /* 0x0000037000017945 */ /* 0x000fe20003800000 */
[----:B0-----:R-:W-:-:S13]  /*7d60*/  ISETP.LT.OR P6, PT, R4, 0x1, !P6 ;  /* 0x000000010400780c */ /* 0x001fda00077c1670 */
[----:B------:R-:W-:Y:S05]  /*7d70*/  @P6 BRA `(.L_x_163) ;  /* 0x0000000000d06947 */ /* 0x000fea0003800000 */
[----:B------:R-:W-:Y:S02]  /*7d80*/  IMAD.SHL.U32 R15, R9, 0x40, RZ ;  /* 0x00000040090f7824 */ /* 0x000fe400078e00ff */
[----:B------:R-:W-:Y:S02]  /*7d90*/  IMAD.SHL.U32 R18, R7, 0x100, RZ ;  /* 0x0000010007127824 */ /* 0x000fe400078e00ff */
[----:B------:R-:W-:Y:S02]  /*7da0*/  IMAD.MOV.U32 R20, RZ, RZ, RZ ;  /* 0x000000ffff147224 */ /* 0x000fe400078e00ff */
[----:B------:R-:W-:Y:S02]  /*7db0*/  IMAD.MOV.U32 R4, RZ, RZ, R10 ;  /* 0x000000ffff047224 */ /* 0x000fe400078e000a */
[----:B------:R-:W-:Y:S02]  /*7dc0*/  IMAD.MOV.U32 R5, RZ, RZ, R0 ;  /* 0x000000ffff057224 */ /* 0x000fe400078e0000 */
[----:B------:R-:W-:-:S07]  /*7dd0*/  IMAD.MOV.U32 R6, RZ, RZ, R12 ;  /* 0x000000ffff067224 */ /* 0x000fce00078e000c */
.L_x_167:
[----:B------:R-:W0:Y:S01]  /*7de0*/  S2R R14, SR_CgaCtaId ;  /* 0x00000000000e7919 */ /* 0x000e220000008800 */
[----:B------:R-:W-:Y:S01]  /*7df0*/  MOV R7, 0x400 ;  /* 0x0000040000077802 */ /* 0x000fe20000000f00 */
[----:B------:R-:W1:Y:S03]  /*7e00*/  @!P2 LDC R9, c[0x0][0x500] ;  /* 0x00014000ff09ab82 */ /* 0x000e660000000800 */
[----:B0-----:R-:W-:Y:S02]  /*7e10*/  LEA R21, R14, R7, 0x18 ;  /* 0x000000070e157211 */ /* 0x001fe400078ec0ff */
[----:B------:R-:W-:-:S03]  /*7e20*/  SHF.L.U32 R7, R5, 0x1f, RZ ;  /* 0x0000001f05077819 */ /* 0x000fc600000006ff */
[----:B------:R-:W-:-:S04]  /*7e30*/  IMAD R14, R6, 0x8, R21 ;  /* 0x00000008060e7824 */ /* 0x000fc800078e0215 */
[----:B------:R-:W0:Y:S02]  /*7e40*/  SYNCS.PHASECHK.TRANS64.TRYWAIT P1, [R14+URZ+0x28], R7 ;  /* 0x000028070e0075a7 */ /* 0x000e24000802017f */
[----:B01----:R-:W-:Y:S05]  /*7e50*/  @!P1 BRA `(.L_x_164) ;  /* 0x0000000c00949947 */ /* 0x003fea0003800000 */
.L_x_185:
[----:B0-----:R-:W-:Y:S01]  /*7e60*/  PRMT R7, R11, 0x9910, RZ ;  /* 0x000099100b077816 */ /* 0x001fe200000000ff */
[----:B------:R0:W-:Y:S03]  /*7e70*/  @!P2 SYNCS.ARRIVE.TRANS64 RZ, [R14+URZ], R9 ;  /* 0x000000090effa9a7 */ /* 0x0001e6000800003f */
[----:B------:R-:W-:-:S13]  /*7e80*/  ISETP.NE.AND P1, PT, R7, 0x2, PT ;  /* 0x000000020700780c */ /* 0x000fda0003f25270 */
[----:B0-----:R-:W-:Y:S05]  /*7e90*/  @P1 BRA `(.L_x_165) ;  /* 0x0000000000041947 */ /* 0x001fea0003800000 */
[----:B------:R-:W-:Y:S01]  /*7ea0*/  BPT.TRAP 0x1 ;  /* 0x000000040000795c */ /* 0x000fe20000300000 */
.L_x_165:
[----:B------:R-:W-:Y:S05]  /*7eb0*/  @P0 BRA `(.L_x_166) ;  /* 0x0000000000040947 */ /* 0x000fea0003800000 */
[----:B------:R-:W-:Y:S01]  /*7ec0*/  BPT.TRAP 0x1 ;  /* 0x000000040000795c */ /* 0x000fe20000300000 */
.L_x_166:
[--C-:B------:R-:W-:Y:S01]  /*7ed0*/  IMAD R7, R6, 0x8000, R21.reuse ;  /* 0x0000800006077824 */ /* 0x100fe200078e0215 */
[----:B------:R-:W-:Y:S01]  /*7ee0*/  R2UR UR19, R20 ;  /* 0x00000000141372ca */ /* 0x000fe200000e0000 */
[----:B------:R-:W-:Y:S01]  /*7ef0*/  IMAD R21, R6, 0x2000, R21 ;  /* 0x0000200006157824 */ /* 0x000fe200078e0215 */
[----:B------:R-:W-:Y:S01]  /*7f00*/  R2UR UR9, R14 ;  /* 0x000000000e0972ca */ /* 0x000fe200000e0000 */
[----:B------:R-:W-:Y:S01]  /*7f10*/  VIADD R4, R4, 0xffffffff ;  /* 0xffffffff04047836 */ /* 0x000fe20000000000 */
[----:B------:R-:W-:Y:S01]  /*7f20*/  R2UR UR5, R7 ;  /* 0x00000000070572ca */ /* 0x000fe200000e0000 */
[----:B------:R-:W-:Y:S01]  /*7f30*/  UIADD3 UR6, UP0, UR26, 0xf0, URZ ;  /* 0x000000f01a067890 */ /* 0x000fe2000ff1e03f */
[----:B------:R-:W-:Y:S01]  /*7f40*/  R2UR UR16, R21 ;  /* 0x00000000151072ca */ /* 0x000fe200000e0000 */
[----:B------:R-:W-:Y:S01]  /*7f50*/  UIADD3 UR28, UP1, UR26, 0x1f0, URZ ;  /* 0x000001f01a1c7890 */ /* 0x000fe2000ff3e03f */
[----:B------:R-:W-:Y:S01]  /*7f60*/  R2UR UR12, R8 ;  /* 0x00000000080c72ca */ /* 0x000fe200000e0000 */
[----:B------:R-:W-:Y:S01]  /*7f70*/  UIADD3.X UR7, URZ, UR27, URZ, UP0, !UPT ;  /* 0x0000001b3f077290 */ /* 0x000fe200087fe43f */
[----:B------:R-:W-:Y:S01]  /*7f80*/  R2UR UR11, R18 ;  /* 0x00000000120b72ca */ /* 0x000fe200000e0000 */
[----:B------:R-:W-:Y:S01]  /*7f90*/  VIADD R6, R6, 0x1 ;  /* 0x0000000106067836 */ /* 0x000fe20000000000 */
[----:B------:R-:W-:Y:S01]  /*7fa0*/  R2UR UR18, R15 ;  /* 0x000000000f1272ca */ /* 0x000fe200000e0000 */
[----:B------:R-:W-:Y:S01]  /*7fb0*/  UIADD3.X UR29, URZ, UR27, URZ, UP1, !UPT ;  /* 0x0000001b3f1d7290 */ /* 0x000fe20008ffe43f */
[----:B------:R-:W-:Y:S01]  /*7fc0*/  ISETP.GT.AND P3, PT, R4, 0x1, PT ;  /* 0x000000010400780c */ /* 0x000fe20003f64270 */
[----:B------:R-:W-:Y:S01]  /*7fd0*/  UMOV UR14, 0x0 ;  /* 0x00000000000e7882 */ /* 0x000fe20000000000 */
[----:B------:R-:W-:Y:S01]  /*7fe0*/  ISETP.NE.AND P1, PT, R6, 0x5, PT ;  /* 0x000000050600780c */ /* 0x000fe20003f25270 */
[----:B------:R-:W-:Y:S01]  /*7ff0*/  UIADD3 UR8, UR5, 0x100, URZ ;  /* 0x0000010005087890 */ /* 0x000fe2000fffe03f */
[----:B------:R-:W-:Y:S01]  /*8000*/  IADD3 R20, R20, 0x40, RZ ;  /* 0x0000004014147810 */ /* 0x000fe20007ffe0ff */
[----:B------:R-:W-:Y:S01]  /*8010*/  UIADD3 UR16, UR16, 0x28100, URZ ;  /* 0x0002810010107890 */ /* 0x000fe2000fffe03f */
[----:B------:R-:W-:Y:S01]  /*8020*/  SEL R14, RZ, 0x1, P1 ;  /* 0x00000001ff0e7807 */ /* 0x000fe20000800000 */
[----:B------:R-:W-:Y:S01]  /*8030*/  UMOV UR15, 0x10000000 ;  /* 0x10000000000f7882 */ /* 0x000fe20000000000 */
[----:B------:R-:W-:Y:S01]  /*8040*/  UMOV UR10, UR19 ;  /* 0x00000013000a7c82 */ /* 0x000fe20008000000 */
[----:B------:R-:W-:Y:S01]  /*8050*/  UMOV UR17, UR9 ;  /* 0x0000000900117c82 */ /* 0x000fe20008000000 */
[----:B------:R-:W-:Y:S01]  /*8060*/  UMOV UR20, UR12 ;  /* 0x0000000c00147c82 */ /* 0x000fe20008000000 */
[----:B------:R-:W-:Y:S01]  /*8070*/  LOP3.LUT R5, R5, R14, RZ, 0x3c, !PT ;  /* 0x0000000e05057212 */ /* 0x000fe200078e3cff */
[----:B------:R0:W-:Y:S01]  /*8080*/  UTMALDG.3D [UR8], [UR6], desc[UR14] ;  /* 0x00000e08060075b4 */ /* 0x0001e20008011000 */
[----:B------:R-:W-:Y:S01]  /*8090*/  SEL R6, R6, RZ, P1 ;  /* 0x000000ff06067207 */ /* 0x000fe20000800000 */
[----:B------:R0:W-:Y:S02]  /*80a0*/  UTMALDG.3D [UR16], [UR28], desc[UR14] ;  /* 0x00000e101c0075b4 */ /* 0x0001e40008011000 */
[----:B0-----:R-:W-:Y:S05]  /*80b0*/  @P3 BRA `(.L_x_167) ;  /* 0xfffffffc00483947 */ /* 0x001fea000383ffff */
.L_x_163:
[----:B------:R-:W-:Y:S05]  /*80c0*/  BSYNC B1 ;  /* 0x0000000000017941 */ /* 0x000fea0003800000 */
.L_x_162:
[----:B------:R-:W-:Y:S01]  /*80d0*/  LOP3.LUT P3, RZ, R13, 0xff, RZ, 0xc0, !PT ;  /* 0x000000ff0dff7812 */ /* 0x000fe2000786c0ff */
[----:B------:R-:W-:Y:S01]  /*80e0*/  IMAD.IADD R12, R3, 0x1, R12 ;  /* 0x00000001030c7824 */ /* 0x000fe200078e020c */
[----:B------:R-:W-:Y:S01]  /*80f0*/  IADD3 R16, P4, R16, UR24, RZ ;  /* 0x0000001810107c10 */ /* 0x000fe2000ff9e0ff */
[----:B------:R-:W-:Y:S01]  /*8100*/  ULDC.64 UR6, c[0x0][0x650] ;  /* 0x0001940000067ab9 */ /* 0x000fe20000000a00 */
[----:B------:R-:W-:Y:S01]  /*8110*/  BSSY B1, `(.L_x_168) ;  /* 0x000006a000017945 */ /* 0x000fe20003800000 */
[----:B------:R-:W-:Y:S01]  /*8120*/  IMAD.MOV.U32 R9, RZ, RZ, -0x1 ;  /* 0xffffffffff097424 */ /* 0x000fe200078e00ff */
[----:B------:R-:W-:Y:S01]  /*8130*/  ISETP.GT.U32.AND P1, PT, R12, 0x4, PT ;  /* 0x000000040c00780c */ /* 0x000fe20003f24070 */
[----:B------:R-:W-:Y:S01]  /*8140*/  IMAD.MOV.U32 R8, RZ, RZ, -0x1 ;  /* 0xffffffffff087424 */ /* 0x000fe200078e00ff */
[----:B------:R-:W-:Y:S02]  /*8150*/  IADD3.X R17, R17, UR13, RZ, P4, !PT ;  /* 0x0000000d11117c10 */ /* 0x000fe4000a7fe4ff */
[----:B------:R-:W-:-:S02]  /*8160*/  ISETP.LT.U32.AND P1, PT, R3, 0x5, P1 ;  /* 0x000000050300780c */ /* 0x000fc40000f21070 */
[----:B------:R-:W-:Y:S01]  /*8170*/  PRMT R13, RZ, 0x7610, R13 ;  /* 0x00007610ff0d7816 */ /* 0x000fe2000000000d */
[----:B------:R-:W0:Y:S01]  /*8180*/  @P3 S2R R5, SR_CgaCtaId ;  /* 0x0000000000053919 */ /* 0x000e220000008800 */
[----:B------:R-:W-:-:S04]  /*8190*/  @P3 MOV R4, 0x400 ;  /* 0x0000040000043802 */ /* 0x000fc80000000f00 */
[----:B0-----:R-:W-:Y:S01]  /*81a0*/  @P3 LEA R6, R5, R4, 0x18 ;  /* 0x0000000405063211 */ /* 0x001fe200078ec0ff */
[----:B------:R-:W-:-:S03]  /*81b0*/  IMAD.WIDE.U32 R4, R12, -0x33333333, RZ ;  /* 0xcccccccd0c047825 */ /* 0x000fc600078e00ff */
[----:B------:R0:W-:Y:S01]  /*81c0*/  @P3 SYNCS.ARRIVE.TRANS64.A1T0 RZ, [R6+URZ+0x68], RZ ;  /* 0x000068ff06ff39a7 */ /* 0x0001e2000810003f */
[----:B------:R-:W-:Y:S02]  /*81d0*/  ISETP.GE.U32.AND P3, PT, R3, 0x5, PT ;  /* 0x000000050300780c */ /* 0x000fe40003f66070 */
[----:B------:R-:W-:Y:S02]  /*81e0*/  SHF.R.U32.HI R7, RZ, 0x2, R5 ;  /* 0x00000002ff077819 */ /* 0x000fe40000011605 */
[----:B------:R-:W-:Y:S02]  /*81f0*/  SEL R5, RZ, 0x1, !P1 ;  /* 0x00000001ff057807 */ /* 0x000fe40004800000 */
[----:B------:R-:W-:Y:S01]  /*8200*/  ISETP.GE.U32.AND P1, PT, R16, UR6, PT ;  /* 0x0000000610007c0c */ /* 0x000fe2000bf26070 */
[----:B------:R-:W-:Y:S01]  /*8210*/  IMAD R12, R7, -0x5, R12 ;  /* 0xfffffffb070c7824 */ /* 0x000fe200078e020c */
[----:B------:R-:W-:Y:S02]  /*8220*/  LOP3.LUT R0, R0, R5, RZ, 0x3c, !PT ;  /* 0x0000000500007212 */ /* 0x000fe400078e3cff */
[----:B------:R-:W-:-:S02]  /*8230*/  ISETP.GE.U32.AND.EX P1, PT, R17, UR7, PT, P1 ;  /* 0x0000000711007c0c */ /* 0x000fc4000bf26110 */
[----:B------:R-:W-:Y:S02]  /*8240*/  PRMT R4, RZ, 0x7610, R4 ;  /* 0x00007610ff047816 */ /* 0x000fe40000000004 */
[----:B------:R-:W-:Y:S01]  /*8250*/  @P3 LOP3.LUT R0, R0, 0x1, R7, 0x78, !PT ;  /* 0x0000000100003812 */ /* 0x000fe200078e7807 */
[----:B------:R-:W-:-:S08]  /*8260*/  IMAD.MOV.U32 R7, RZ, RZ, -0x1 ;  /* 0xffffffffff077424 */ /* 0x000fd000078e00ff */
[----:B0-----:R-:W-:Y:S05]  /*8270*/  @P1 BRA `(.L_x_169) ;  /* 0x00000004004c1947 */ /* 0x001fea0003800000 */
[----:B------:R-:W-:Y:S01]  /*8280*/  ULDC.64 UR6, c[0x0][0x628] ;  /* 0x00018a0000067ab9 */ /* 0x000fe20000000a00 */
[----:B------:R-:W0:Y:S01]  /*8290*/  S2R R15, SR_CTAID.X ;  /* 0x00000000000f7919 */ /* 0x000e220000002500 */
[----:B------:R-:W-:Y:S01]  /*82a0*/  ISETP.NE.U32.AND P1, PT, RZ, UR6, PT ;  /* 0x00000006ff007c0c */ /* 0x000fe2000bf25070 */
[----:B------:R-:W-:Y:S01]  /*82b0*/  ULDC UR8, c[0x0][0x630] ;  /* 0x00018c0000087ab9 */ /* 0x000fe20000000800 */
[----:B------:R-:W-:Y:S01]  /*82c0*/  IMAD.MOV.U32 R4, RZ, RZ, R16 ;  /* 0x000000ffff047224 */ /* 0x000fe200078e0010 */
[----:B------:R-:W1:Y:S01]  /*82d0*/  S2R R14, SR_CTAID.Y ;  /* 0x00000000000e7919 */ /* 0x000e620000002600 */
[----:B------:R-:W-:Y:S01]  /*82e0*/  ISETP.NE.AND.EX P1, PT, RZ, UR7, PT, P1 ;  /* 0x00000007ff007c0c */ /* 0x000fe2000bf25310 */
[----:B------:R-:W-:-:S12]  /*82f0*/  IMAD.MOV.U32 R5, RZ, RZ, R17 ;  /* 0x000000ffff057224 */ /* 0x000fd800078e0011 */
[----:B------:R-:W-:Y:S05]  /*8300*/  @!P1 BRA `(.L_x_170) ;  /* 0x0000000000289947 */ /* 0x000fea0003800000 */
[----:B------:R-:W-:Y:S02]  /*8310*/  ULDC UR5, c[0x0][0x634] ;  /* 0x00018d0000057ab9 */ /* 0x000fe40000000800 */
[----:B------:R-:W-:-:S05]  /*8320*/  IADD3 R9, P1, R16, UR5, RZ ;  /* 0x0000000510097c10 */ /* 0x000fca000ff3e0ff */
[----:B------:R-:W-:-:S04]  /*8330*/  IMAD.X R21, RZ, RZ, R17, P1 ;  /* 0x000000ffff157224 */ /* 0x000fc800008e0611 */
[----:B------:R-:W-:-:S04]  /*8340*/  IMAD.WIDE.U32 R6, R21, UR6, RZ ;  /* 0x0000000615067c25 */ /* 0x000fc8000f8e00ff */
[----:B------:R-:W-:-:S04]  /*8350*/  IMAD.WIDE.U32 R6, P1, R9, UR7, R6 ;  /* 0x0000000709067c25 */ /* 0x000fc8000f820006 */
[----:B------:R-:W-:-:S04]  /*8360*/  IMAD.WIDE.U32 R8, R9, UR6, RZ ;  /* 0x0000000609087c25 */ /* 0x000fc8000f8e00ff */
[----:B------:R-:W-:Y:S01]  /*8370*/  IMAD.X R5, RZ, RZ, RZ, P1 ;  /* 0x000000ffff057224 */ /* 0x000fe200008e06ff */
[----:B------:R-:W-:Y:S01]  /*8380*/  IADD3 RZ, P1, R9, R6, RZ ;  /* 0x0000000609ff7210 */ /* 0x000fe20007f3e0ff */
[----:B------:R-:W-:-:S04]  /*8390*/  IMAD.MOV.U32 R4, RZ, RZ, R7 ;  /* 0x000000ffff047224 */ /* 0x000fc800078e0007 */
[----:B------:R-:W-:-:S08]  /*83a0*/  IMAD.WIDE.U32.X R4, R21, UR7, R4, P1 ;  /* 0x0000000715047c25 */ /* 0x000fd000088e0404 */
.L_x_170:
[--C-:B------:R-:W-:Y:S01]  /*83b0*/  SHF.R.U64 R8, R4, UR8, R5.reuse ;  /* 0x0000000804087c19 */ /* 0x100fe20008001205 */
[----:B------:R-:W-:Y:S01]  /*83c0*/  ULDC.64 UR6, c[0x0][0x620] ;  /* 0x0001880000067ab9 */ /* 0x000fe20000000a00 */
[----:B------:R-:W-:Y:S01]  /*83d0*/  SHF.R.U32.HI R4, RZ, UR8, R5 ;  /* 0x00000008ff047c19 */ /* 0x000fe20008011605 */
[----:B------:R-:W-:Y:S01]  /*83e0*/  ULDC UR5, c[0x0][0x150] ;  /* 0x0000540000057ab9 */ /* 0x000fe20000000800 */
[----:B------:R-:W-:Y:S01]  /*83f0*/  IADD3 R7, P1, RZ, -R8, RZ ;  /* 0x80000008ff077210 */ /* 0x000fe20007f3e0ff */
[----:B------:R-:W2:Y:S01]  /*8400*/  LDC R24, c[0x0][0x144] ;  /* 0x00005100ff187b82 */ /* 0x000ea20000000800 */
[----:B0-----:R-:W-:Y:S01]  /*8410*/  I2FP.F32.U32 R9, R15 ;  /* 0x0000000f00097245 */ /* 0x001fe20000201000 */
[----:B------:R-:W-:Y:S02]  /*8420*/  ULDC.64 UR8, c[0x0][0x640] ;  /* 0x0001900000087ab9 */ /* 0x000fe40000000a00 */
[----:B------:R-:W-:Y:S01]  /*8430*/  IMAD.X R4, RZ, RZ, ~R4, P1 ;  /* 0x000000ffff047224 */ /* 0x000fe200008e0e04 */
[----:B------:R-:W-:-:S03]  /*8440*/  ISETP.NE.U32.AND P1, PT, RZ, UR8, PT ;  /* 0x00000008ff007c0c */ /* 0x000fc6000bf25070 */
[----:B------:R-:W-:Y:S01]  /*8450*/  IMAD R6, R4, UR6, RZ ;  /* 0x0000000604067c24 */ /* 0x000fe2000f8e02ff */
[----:B------:R-:W0:Y:S01]  /*8460*/  LDC R21, c[0x0][0x148] ;  /* 0x00005200ff157b82 */ /* 0x000e220000000800 */
[C---:B------:R-:W-:Y:S01]  /*8470*/  IMAD.WIDE.U32 R4, R7.reuse, UR6, R16 ;  /* 0x0000000607047c25 */ /* 0x040fe2000f8e0010 */
[----:B------:R-:W-:Y:S01]  /*8480*/  ULDC UR6, c[0x0][0x154] ;  /* 0x0000550000067ab9 */ /* 0x000fe20000000800 */
[----:B------:R-:W-:Y:S02]  /*8490*/  ISETP.NE.AND.EX P1, PT, RZ, UR9, PT, P1 ;  /* 0x00000009ff007c0c */ /* 0x000fe4000bf25310 */
[----:B------:R-:W-:Y:S02]  /*84a0*/  IMAD R7, R7, UR7, R6 ;  /* 0x0000000707077c24 */ /* 0x000fe4000f8e0206 */
[----:B------:R-:W-:Y:S01]  /*84b0*/  FMUL R6, R9, UR5 ;  /* 0x0000000509067c20 */ /* 0x000fe20008400000 */
[----:B------:R-:W-:Y:S01]  /*84c0*/  ULDC UR5, c[0x0][0x618] ;  /* 0x0001860000057ab9 */ /* 0x000fe20000000800 */
[----:B------:R-:W-:Y:S01]  /*84d0*/  ULDC UR7, c[0x0][0x608] ;  /* 0x0001820000077ab9 */ /* 0x000fe20000000800 */
[----:B------:R-:W-:-:S03]  /*84e0*/  IMAD.IADD R5, R5, 0x1, R7 ;  /* 0x0000000105057824 */ /* 0x000fc600078e0207 */
[----:B------:R-:W3:Y:S02]  /*84f0*/  F2I.U32.TRUNC.NTZ R6, R6 ;  /* 0x0000000600067305 */ /* 0x000ee4000020f000 */
[----:B------:R-:W-:Y:S02]  /*8500*/  SHF.R.U64 R9, R4, UR5, R5 ;  /* 0x0000000504097c19 */ /* 0x000fe40008001205 */
[----:B-1----:R-:W-:-:S05]  /*8510*/  I2FP.F32.U32 R4, R14 ;  /* 0x0000000e00047245 */ /* 0x002fca0000201000 */
[----:B------:R-:W-:Y:S01]  /*8520*/  FMUL R22, R4, UR6 ;  /* 0x0000000604167c20 */ /* 0x000fe20008400000 */
[----:B------:R-:W-:Y:S01]  /*8530*/  SHF.R.U32.HI R4, RZ, UR5, R5 ;  /* 0x00000005ff047c19 */ /* 0x000fe20008011605 */
[----:B------:R-:W-:-:S03]  /*8540*/  ULDC UR5, c[0x0][0x658] ;  /* 0x0001960000057ab9 */ /* 0x000fc60000000800 */
[--C-:B------:R-:W-:Y:S01]  /*8550*/  SHF.R.U64 R20, R9, UR7, R4.reuse ;  /* 0x0000000709147c19 */ /* 0x100fe20008001204 */
[----:B------:R-:W1:Y:S01]  /*8560*/  F2I.U32.TRUNC.NTZ R22, R22 ;  /* 0x0000001600167305 */ /* 0x000e62000020f000 */
[----:B------:R-:W-:Y:S01]  /*8570*/  SHF.R.U32.HI R5, RZ, UR7, R4 ;  /* 0x00000007ff057c19 */ /* 0x000fe20008011604 */
[----:B---3--:R-:W-:-:S03]  /*8580*/  IMAD.MOV R6, RZ, RZ, -R6 ;  /* 0x000000ffff067224 */ /* 0x008fc600078e0a06 */
[----:B------:R-:W-:Y:S01]  /*8590*/  SHF.R.U64 R18, R20, UR5, R5 ;  /* 0x0000000514127c19 */ /* 0x000fe20008001205 */
[----:B--2---:R-:W-:Y:S01]  /*85a0*/  IMAD R15, R24, R6, R15 ;  /* 0x00000006180f7224 */ /* 0x004fe200078e020f */
[----:B------:R-:W-:-:S03]  /*85b0*/  SHF.R.U32.HI R23, RZ, UR5, R5 ;  /* 0x00000005ff177c19 */ /* 0x000fc60008011605 */
[----:B------:R-:W-:Y:S02]  /*85c0*/  IMAD.MOV.U32 R4, RZ, RZ, R18 ;  /* 0x000000ffff047224 */ /* 0x000fe400078e0012 */
[----:B------:R-:W-:Y:S01]  /*85d0*/  IMAD.MOV.U32 R5, RZ, RZ, R23 ;  /* 0x000000ffff057224 */ /* 0x000fe200078e0017 */
[----:B-1----:R-:W-:Y:S06]  /*85e0*/  @!P1 BRA `(.L_x_171) ;  /* 0x0000000000289947 */ /* 0x002fec0003800000 */
[----:B------:R-:W-:Y:S02]  /*85f0*/  ULDC UR5, c[0x0][0x64c] ;  /* 0x0001930000057ab9 */ /* 0x000fe40000000800 */
[----:B------:R-:W-:-:S05]  /*8600*/  IADD3 R5, P1, R18, UR5, RZ ;  /* 0x0000000512057c10 */ /* 0x000fca000ff3e0ff */
[----:B------:R-:W-:-:S04]  /*8610*/  IMAD.X R23, RZ, RZ, R23, P1 ;  /* 0x000000ffff177224 */ /* 0x000fc800008e0617 */
[----:B------:R-:W-:-:S04]  /*8620*/  IMAD.WIDE.U32 R6, R23, UR8, RZ ;  /* 0x0000000817067c25 */ /* 0x000fc8000f8e00ff */
[----:B------:R-:W-:-:S04]  /*8630*/  IMAD.WIDE.U32 R6, P1, R5, UR9, R6 ;  /* 0x0000000905067c25 */ /* 0x000fc8000f820006 */
[----:B------:R-:W-:-:S04]  /*8640*/  IMAD.WIDE.U32 R4, R5, UR8, RZ ;  /* 0x0000000805047c25 */ /* 0x000fc8000f8e00ff */
[----:B------:R-:W-:Y:S01]  /*8650*/  IMAD.MOV.U32 R4, RZ, RZ, R7 ;  /* 0x000000ffff047224 */ /* 0x000fe200078e0007 */
[----:B------:R-:W-:Y:S01]  /*8660*/  IADD3 RZ, P3, R5, R6, RZ ;  /* 0x0000000605ff7210 */ /* 0x000fe20007f7e0ff */
[----:B------:R-:W-:-:S04]  /*8670*/  IMAD.X R5, RZ, RZ, RZ, P1 ;  /* 0x000000ffff057224 */ /* 0x000fc800008e06ff */
[----:B------:R-:W-:-:S08]  /*8680*/  IMAD.WIDE.U32.X R4, R23, UR9, R4, P3 ;  /* 0x0000000917047c25 */ /* 0x000fd000098e0404 */
.L_x_171:
[----:B------:R-:W-:Y:S01]  /*8690*/  ISETP.NE.AND P1, PT, R2, 0x1, PT ;  /* 0x000000010200780c */ /* 0x000fe20003f25270 */
[----:B------:R-:W-:Y:S01]  /*86a0*/  ULDC UR5, c[0x0][0x648] ;  /* 0x0001920000057ab9 */ /* 0x000fe20000000800 */
[----:B------:R-:W-:Y:S01]  /*86b0*/  LOP3.LUT R20, R20, UR21, RZ, 0xc0, !PT ;  /* 0x0000001514147c12 */ /* 0x000fe2000f8ec0ff */
[----:B------:R-:W-:Y:S01]  /*86c0*/  IMAD.MOV R22, RZ, RZ, -R22 ;  /* 0x000000ffff167224 */ /* 0x000fe200078e0a16 */
[----:B------:R-:W-:Y:S01]  /*86d0*/  SHF.R.U64 R5, R4, UR5, R5 ;  /* 0x0000000504057c19 */ /* 0x000fe20008001205 */
[----:B------:R-:W-:Y:S01]  /*86e0*/  ULDC UR5, c[0x0][0x638] ;  /* 0x00018e0000057ab9 */ /* 0x000fe20000000800 */
[----:B------:R-:W-:Y:S01]  /*86f0*/  LOP3.LUT R9, R9, UR4, RZ, 0xc0, !PT ;  /* 0x0000000409097c12 */ /* 0x000fe2000f8ec0ff */
[----:B------:R-:W-:Y:S01]  /*8700*/  ULDC UR6, c[0x0][0x610] ;  /* 0x0001840000067ab9 */ /* 0x000fe20000000800 */
[----:B------:R-:W-:Y:S02]  /*8710*/  IMAD.MOV.U32 R4, RZ, RZ, 0x1 ;  /* 0x00000001ff047424 */ /* 0x000fe400078e00ff */
[----:B------:R-:W-:-:S02]  /*8720*/  IMAD.MOV R7, RZ, RZ, -R5 ;  /* 0x000000ffff077224 */ /* 0x000fc400078e0a05 */
[----:B------:R-:W-:Y:S02]  /*8730*/  IMAD R20, R5, UR22, R20 ;  /* 0x0000001605147c24 */ /* 0x000fe4000f8e0214 */
[----:B0-----:R-:W-:Y:S02]  /*8740*/  @P1 IMAD R15, R21, R22, R14 ;  /* 0x00000016150f1224 */ /* 0x001fe400078e020e */
[----:B------:R-:W-:Y:S01]  /*8750*/  IMAD R18, R7, UR5, R18 ;  /* 0x0000000507127c24 */ /* 0x000fe2000f8e0212 */
[----:B------:R-:W-:Y:S01]  /*8760*/  ULDC UR5, c[0x0][0x600] ;  /* 0x0001800000057ab9 */ /* 0x000fe20000000800 */
[----:B------:R-:W-:Y:S02]  /*8770*/  IMAD R15, R20, UR6, R15 ;  /* 0x00000006140f7c24 */ /* 0x000fe4000f8e020f */
[----:B------:R-:W-:-:S05]  /*8780*/  IMAD R18, R18, UR5, R9 ;  /* 0x0000000512127c24 */ /* 0x000fca000f8e0209 */
[----:B------:R-:W-:Y:S02]  /*8790*/  SEL R9, R18, R15, !P1 ;  /* 0x0000000f12097207 */ /* 0x000fe40004800000 */
[----:B------:R-:W-:-:S07]  /*87a0*/  SEL R7, R15, R18, !P1 ;  /* 0x000000120f077207 */ /* 0x000fce0004800000 */
.L_x_169:
[----:B------:R-:W-:Y:S05]  /*87b0*/  BSYNC B1 ;  /* 0x0000000000017941 */ /* 0x000fea0003800000 */
.L_x_168:
[----:B------:R-:W-:-:S13]  /*87c0*/  LOP3.LUT P1, RZ, R4, 0xff, RZ, 0xc0, !PT ;  /* 0x000000ff04ff7812 */ /* 0x000fda000782c0ff */
[----:B------:R-:W-:Y:S05]  /*87d0*/  @P1 BRA `(.L_x_172) ;  /* 0xfffffff4004c1947 */ /* 0x000fea000383ffff */
[----:B------:R-:W-:Y:S05]  /*87e0*/  BSYNC B0 ;  /* 0x0000000000007941 */ /* 0x000fea0003800000 */
.L_x_160:
[----:B------:R-:W-:-:S03]  /*87f0*/  UMOV UR5, 0xffffffff ;  /* 0xffffffff00057882 */ /* 0x000fc60000000000 */
[----:B------:R-:W-:Y:S05]  /*8800*/  BRA.DIV UR5, `(.L_x_173) ;  /* 0x00000006053c7947 */ /* 0x000fea000b800000 */
[----:B------:R-:W-:-:S13]  /*8810*/  ELECT P6, URZ, PT ;  /* 0x00000000003f782f */ /* 0x000fda00038c0000 */
.L_x_188:
[----:B------:R-:W-:Y:S04]  /*8820*/  BSSY B0, `(.L_x_174) ;  /* 0x0000034000007945 */ /* 0x000fe80003800000 */
[----:B------:R-:W-:Y:S05]  /*8830*/  @!P6 BRA `(.L_x_175) ;  /* 0x0000000000c8e947 */ /* 0x000fea0003800000 */
[----:B------:R-:W-:-:S04]  /*8840*/  LOP3.LUT R19, R19, 0x2, RZ, 0xfc, !PT ;  /* 0x0000000213137812 */ /* 0x000fc800078efcff */
[----:B------:R-:W-:-:S13]  /*8850*/  ISETP.NE.AND P0, PT, R19, 0x3, PT ;  /* 0x000000031300780c */ /* 0x000fda0003f05270 */
[----:B------:R-:W-:Y:S05]  /*8860*/  @!P0 BRA `(.L_x_176) ;  /* 0x0000000000048947 */ /* 0x000fea0003800000 */
[----:B------:R-:W-:Y:S01]  /*8870*/  BPT.TRAP 0x1 ;  /* 0x000000040000795c */ /* 0x000fe20000300000 */
.L_x_176:
[----:B------:R-:W0:Y:S01]  /*8880*/  S2R R3, SR_CgaCtaId ;  /* 0x0000000000037919 */ /* 0x000e220000008800 */
[----:B------:R-:W-:-:S04]  /*8890*/  MOV R2, 0x400 ;  /* 0x0000040000027802 */ /* 0x000fc80000000f00 */
[----:B0-----:R-:W-:Y:S02]  /*88a0*/  LEA R3, R3, R2, 0x18 ;  /* 0x0000000203037211 */ /* 0x001fe400078ec0ff */
[----:B------:R-:W-:-:S03]  /*88b0*/  SHF.L.U32 R2, R0, 0x1f, RZ ;  /* 0x0000001f00027819 */ /* 0x000fc600000006ff */
[----:B------:R-:W-:-:S04]  /*88c0*/  VIADD R3, R3, 0x28 ;  /* 0x0000002803037836 */ /* 0x000fc80000000000 */
[C---:B------:R-:W-:Y:S02]  /*88d0*/  IMAD R7, R12.reuse, 0x8, R3 ;  /* 0x000000080c077824 */ /* 0x040fe400078e0203 */
[----:B------:R-:W-:Y:S02]  /*88e0*/  VIADD R12, R12, 0x1 ;  /* 0x000000010c0c7836 */ /* 0x000fe40000000000 */
[----:B------:R-:W0:Y:S03]  /*88f0*/  SYNCS.PHASECHK.TRANS64.TRYWAIT P0, [R7+URZ], R2 ;  /* 0x00000002070075a7 */ /* 0x000e26000800017f */
[----:B------:R-:W-:-:S04]  /*8900*/  ISETP.NE.AND P1, PT, R12, 0x5, PT ;  /* 0x000000050c00780c */ /* 0x000fc80003f25270 */
[----:B------:R-:W-:Y:S02]  /*8910*/  SEL R5, RZ, 0x1, P1 ;  /* 0x00000001ff057807 */ /* 0x000fe40000800000 */
[----:B------:R-:W-:Y:S02]  /*8920*/  SEL R12, R12, RZ, P1 ;  /* 0x000000ff0c0c7207 */ /* 0x000fe40000800000 */
[----:B------:R-:W-:-:S03]  /*8930*/  LOP3.LUT R5, R0, R5, RZ, 0x3c, !PT ;  /* 0x0000000500057212 */ /* 0x000fc600078e3cff */
[----:B------:R-:W-:Y:S01]  /*8940*/  IMAD R9, R12, 0x8, R3 ;  /* 0x000000080c097824 */ /* 0x000fe200078e0203 */
[----:B------:R-:W-:Y:S01]  /*8950*/  SHF.L.U32 R4, R5, 0x1f, RZ ;  /* 0x0000001f05047819 */ /* 0x000fe200000006ff */
[----:B0-----:R-:W-:Y:S06]  /*8960*/  @!P0 BRA `(.L_x_177) ;  /* 0x0000000400048947 */ /* 0x001fec0003800000 */
.L_x_189:
[----:B------:R-:W1:Y:S01]  /*8970*/  SYNCS.PHASECHK.TRANS64.TRYWAIT P0, [R9+URZ], R4 ;  /* 0x00000004090075a7 */ /* 0x000e62000800017f */
[----:B------:R-:W-:-:S05]  /*8980*/  VIADD R0, R12, 0x1 ;  /* 0x000000010c007836 */ /* 0x000fca0000000000 */
[----:B------:R-:W-:-:S04]  /*8990*/  ISETP.NE.AND P1, PT, R0, 0x5, PT ;  /* 0x000000050000780c */ /* 0x000fc80003f25270 */
[----:B0-----:R-:W-:Y:S02]  /*89a0*/  SEL R2, RZ, 0x1, P1 ;  /* 0x00000001ff027807 */ /* 0x001fe40000800000 */
[----:B------:R-:W-:Y:S02]  /*89b0*/  SEL R0, R0, RZ, P1 ;  /* 0x000000ff00007207 */ /* 0x000fe40000800000 */
[----:B------:R-:W-:-:S03]  /*89c0*/  LOP3.LUT R7, R5, R2, RZ, 0x3c, !PT ;  /* 0x0000000205077212 */ /* 0x000fc600078e3cff */
[----:B------:R-:W-:Y:S01]  /*89d0*/  IMAD R6, R0, 0x8, R3 ;  /* 0x0000000800067824 */ /* 0x000fe200078e0203 */
[----:B------:R-:W-:Y:S01]  /*89e0*/  SHF.L.U32 R5, R7, 0x1f, RZ ;  /* 0x0000001f07057819 */ /* 0x000fe200000006ff */
[----:B-1----:R-:W-:Y:S06]  /*89f0*/  @!P0 BRA `(.L_x_178) ;  /* 0x0000000000f48947 */ /* 0x002fec0003800000 */
.L_x_190:
[----:B------:R-:W1:Y:S01]  /*8a00*/  SYNCS.PHASECHK.TRANS64.TRYWAIT P0, [R6+URZ], R5 ;  /* 0x00000005060075a7 */ /* 0x000e62000800017f */
[----:B------:R-:W-:-:S05]  /*8a10*/  VIADD R0, R0, 0x1 ;  /* 0x0000000100007836 */ /* 0x000fca0000000000 */
[----:B------:R-:W-:-:S04]  /*8a20*/  ISETP.NE.AND P1, PT, R0, 0x5, PT ;  /* 0x000000050000780c */ /* 0x000fc80003f25270 */
[----:B------:R-:W-:Y:S02]  /*8a30*/  SEL R2, RZ, 0x1, P1 ;  /* 0x00000001ff027807 */ /* 0x000fe40000800000 */
[----:B------:R-:W-:Y:S02]  /*8a40*/  SEL R0, R0, RZ, P1 ;  /* 0x000000ff00007207 */ /* 0x000fe40000800000 */
[----:B------:R-:W-:-:S03]  /*8a50*/  LOP3.LUT R7, R7, R2, RZ, 0x3c, !PT ;  /* 0x0000000207077212 */ /* 0x000fc600078e3cff */
[----:B0-----:R-:W-:Y:S01]  /*8a60*/  IMAD R9, R0, 0x8, R3 ;  /* 0x0000000800097824 */ /* 0x001fe200078e0203 */
[----:B------:R-:W-:Y:S01]  /*8a70*/  SHF.L.U32 R4, R7, 0x1f, RZ ;  /* 0x0000001f07047819 */ /* 0x000fe200000006ff */
[----:B-1----:R-:W-:Y:S06]  /*8a80*/  @!P0 BRA `(.L_x_179) ;  /* 0x0000000000e48947 */ /* 0x002fec0003800000 */
.L_x_191:
[----:B------:R-:W1:Y:S01]  /*8a90*/  SYNCS.PHASECHK.TRANS64.TRYWAIT P0, [R9+URZ], R4 ;  /* 0x00000004090075a7 */ /* 0x000e62000800017f */
[----:B------:R-:W-:-:S05]  /*8aa0*/  VIADD R0, R0, 0x1 ;  /* 0x0000000100007836 */ /* 0x000fca0000000000 */
[----:B------:R-:W-:-:S04]  /*8ab0*/  ISETP.NE.AND P1, PT, R0, 0x5, PT ;  /* 0x000000050000780c */ /* 0x000fc80003f25270 */
[----:B------:R-:W-:Y:S02]  /*8ac0*/  SEL R2, RZ, 0x1, P1 ;  /* 0x00000001ff027807 */ /* 0x000fe40000800000 */
[----:B------:R-:W-:Y:S02]  /*8ad0*/  SEL R0, R0, RZ, P1 ;  /* 0x000000ff00007207 */ /* 0x000fe40000800000 */
[----:B------:R-:W-:Y:S01]  /*8ae0*/  LOP3.LUT R2, R7, R2, RZ, 0x3c, !PT ;  /* 0x0000000207027212 */ /* 0x000fe200078e3cff */
[----:B-1----:R-:W-:Y:S06]  /*8af0*/  @!P0 BRA `(.L_x_180) ;  /* 0x0000000000dc8947 */ /* 0x002fec0003800000 */
.L_x_192:
[----:B------:R-:W-:Y:S01]  /*8b00*/  IMAD R3, R0, 0x8, R3 ;  /* 0x0000000800037824 */ /* 0x000fe200078e0203 */
[----:B------:R-:W-:-:S07]  /*8b10*/  SHF.L.U32 R0, R2, 0x1f, RZ ;  /* 0x0000001f02007819 */ /* 0x000fce00000006ff */
.L_x_181:
[----:B--2---:R2:W3:Y:S02]  /*8b20*/  SYNCS.PHASECHK.TRANS64.TRYWAIT P0, [R3+URZ], R0 ;  /* 0x00000000030075a7 */ /* 0x0044e4000800017f */
[----:B---3--:R-:W-:Y:S05]  /*8b30*/  @!P0 NANOSLEEP.SYNCS 0x989680 ;  /* 0x009896800000895d */ /* 0x008fea0003900000 */
[----:B------:R-:W3:Y:S02]  /*8b40*/  @!P0 SYNCS.PHASECHK.TRANS64 P0, [R3+URZ], R0 ;  /* 0x00000000030085a7 */ /* 0x000ee4000800007f */
[----:B---3--:R-:W-:Y:S05]  /*8b50*/  @!P0 BRA `(.L_x_181) ;  /* 0xfffffffc00f08947 */ /* 0x008fea000383ffff */
.L_x_175:
[----:B------:R-:W-:Y:S05]  /*8b60*/  BSYNC B0 ;  /* 0x0000000000007941 */ /* 0x000fea0003800000 */
.L_x_174:
[----:B------:R-:W-:Y:S05]  /*8b70*/  EXIT ;  /* 0x000000000000794d */ /* 0x000fea0003800000 */
.L_x_17:
[----:B---3--:R3:W4:Y:S02]  /*8b80*/  SYNCS.PHASECHK.TRANS64.TRYWAIT P1, [R3+URZ], R0 ;  /* 0x00000000030075a7 */ /* 0x008724000802017f */
[----:B----4-:R-:W-:Y:S05]  /*8b90*/  @!P1 NANOSLEEP.SYNCS 0x989680 ;  /* 0x009896800000995d */ /* 0x010fea0003900000 */
[----:B------:R-:W4:Y:S02]  /*8ba0*/  @!P1 SYNCS.PHASECHK.TRANS64 P1, [R3+URZ], R0 ;  /* 0x00000000030095a7 */ /* 0x000f24000802007f */
[----:B----4-:R-:W-:Y:S05]  /*8bb0*/  @!P1 BRA `(.L_x_17) ;  /* 0xfffffffc00f09947 */ /* 0x010fea000383ffff */
[----:B------:R-:W-:Y:S05]  /*8bc0*/  BRA `(.L_x_16) ;  /* 0xffffff84009c7947 */ /* 0x000fea000383ffff */
.L_x_22:
[----:B-1----:R-:W-:-:S04]  /*8bd0*/  IMAD.U32 R4, RZ, RZ, UR8 ;  /* 0x00000008ff047e24 */ /* 0x002fc8000f8e00ff */
[----:B------:R1:W2:Y:S03]  /*8be0*/  SYNCS.PHASECHK.TRANS64.TRYWAIT P1, [R4+URZ], R3 ;  /* 0x00000003040075a7 */ /* 0x0002a6000802017f */
[----:B--2---:R-:W-:Y:S05]  /*8bf0*/  @!P1 NANOSLEEP.SYNCS 0x989680 ;  /* 0x009896800000995d */ /* 0x004fea0003900000 */
[----:B------:R-:W2:Y:S02]  /*8c00*/  @!P1 SYNCS.PHASECHK.TRANS64 P1, [R4+URZ], R3 ;  /* 0x00000003040095a7 */ /* 0x000ea4000802007f */
[----:B--2---:R-:W-:Y:S05]  /*8c10*/  @!P1 BRA `(.L_x_22) ;  /* 0xfffffffc00ec9947 */ /* 0x004fea000383ffff */
[----:B------:R-:W-:Y:S05]  /*8c20*/  BRA `(.L_x_21) ;  /* 0xffffff8800d87947 */ /* 0x000fea000383ffff */
.L_x_161:
[----:B------:R-:W-:Y:S01]  /*8c30*/  BSSY B1, `(.L_x_182) ;  /* 0x0000006000017945 */ /* 0x000fe20003800000 */
[----:B------:R-:W-:-:S07]  /*8c40*/  IMAD.MOV.U32 R15, RZ, RZ, -0x1 ;  /* 0xffffffffff0f7424 */ /* 0x000fce00078e00ff */
[----:B------:R-:W-:Y:S05]  /*8c50*/  WARPSYNC.COLLECTIVE R15, `(.L_x_183) ;  /* 0x000000000f0c7348 */ /* 0x000fea0003c00000 */
[----:B------:R-:W-:Y:S02]  /*8c60*/  ELECT P6, UR62, PT ;  /* 0x00000000003e782f */ /* 0x000fe400038c0000 */
[----:B------:R-:W-:Y:S01]  /*8c70*/  MOV R14, UR62 ;  /* 0x0000003e000e7c02 */ /* 0x000fe20008000f00 */
[----:B------:R-:W-:Y:S10]  /*8c80*/  ENDCOLLECTIVE ;  /* 0x000000000000791b */ /* 0x000ff40003800000 */
.L_x_183:
[----:B------:R-:W-:Y:S05]  /*8c90*/  BSYNC B1 ;  /* 0x0000000000017941 */ /* 0x000fea0003800000 */
.L_x_182:
[----:B------:R-:W-:Y:S05]  /*8ca0*/  BRA `(.L_x_184) ;  /* 0xfffffff000247947 */ /* 0x000fea000383ffff */
.L_x_164:
[----:B0-----:R0:W1:Y:S02]  /*8cb0*/  SYNCS.PHASECHK.TRANS64.TRYWAIT P1, [R14+URZ+0x28], R7 ;  /* 0x000028070e0075a7 */ /* 0x001064000802017f */
[----:B-1----:R-:W-:Y:S05]  /*8cc0*/  @!P1 NANOSLEEP.SYNCS 0x989680 ;  /* 0x009896800000995d */ /* 0x002fea0003900000 */
[----:B------:R-:W1:Y:S02]  /*8cd0*/  @!P1 SYNCS.PHASECHK.TRANS64 P1, [R14+URZ+0x28], R7 ;  /* 0x000028070e0095a7 */ /* 0x000e64000802007f */
[----:B-1----:R-:W-:Y:S05]  /*8ce0*/  @!P1 BRA `(.L_x_164) ;  /* 0xfffffffc00f09947 */ /* 0x002fea000383ffff */
[----:B------:R-:W-:Y:S05]  /*8cf0*/  BRA `(.L_x_185) ;  /* 0xfffffff000587947 */ /* 0x000fea000383ffff */
.L_x_173:
[----:B------:R-:W-:Y:S01]  /*8d00*/  BSSY B0, `(.L_x_186) ;  /* 0x0000006000007945 */ /* 0x000fe20003800000 */
[----:B------:R-:W-:-:S07]  /*8d10*/  IMAD.MOV.U32 R15, RZ, RZ, -0x1 ;  /* 0xffffffffff0f7424 */ /* 0x000fce00078e00ff */
[----:B------:R-:W-:Y:S05]  /*8d20*/  WARPSYNC.COLLECTIVE R15, `(.L_x_187) ;  /* 0x000000000f0c7348 */ /* 0x000fea0003c00000 */
[----:B------:R-:W-:Y:S02]  /*8d30*/  ELECT P6, UR62, PT ;  /* 0x00000000003e782f */ /* 0x000fe400038c0000 */
[----:B------:R-:W-:Y:S01]  /*8d40*/  MOV R14, UR62 ;  /* 0x0000003e000e7c02 */ /* 0x000fe20008000f00 */
[----:B------:R-:W-:Y:S10]  /*8d50*/  ENDCOLLECTIVE ;  /* 0x000000000000791b */ /* 0x000ff40003800000 */
.L_x_187:
[----:B------:R-:W-:Y:S05]  /*8d60*/  BSYNC B0 ;  /* 0x0000000000007941 */ /* 0x000fea0003800000 */
.L_x_186:
[----:B------:R-:W-:Y:S05]  /*8d70*/  BRA `(.L_x_188) ;  /* 0xfffffff800a87947 */ /* 0x000fea000383ffff */
.L_x_177:
[----:B0-----:R0:W1:Y:S02]  /*8d80*/  SYNCS.PHASECHK.TRANS64.TRYWAIT P0, [R7+URZ], R2 ;  /* 0x00000002070075a7 */ /* 0x001064000800017f */
[----:B-1----:R-:W-:Y:S05]  /*8d90*/  @!P0 NANOSLEEP.SYNCS 0x989680 ;  /* 0x009896800000895d */ /* 0x002fea0003900000 */
[----:B------:R-:W1:Y:S02]  /*8da0*/  @!P0 SYNCS.PHASECHK.TRANS64 P0, [R7+URZ], R2 ;  /* 0x00000002070085a7 */ /* 0x000e64000800007f */
[----:B-1----:R-:W-:Y:S05]  /*8db0*/  @!P0 BRA `(.L_x_177) ;  /* 0xfffffffc00f08947 */ /* 0x002fea000383ffff */
[----:B------:R-:W-:Y:S05]  /*8dc0*/  BRA `(.L_x_189) ;  /* 0xfffffff800e87947 */ /* 0x000fea000383ffff */
.L_x_178:
[----:B0-----:R0:W1:Y:S02]  /*8dd0*/  SYNCS.PHASECHK.TRANS64.TRYWAIT P0, [R9+URZ], R4 ;  /* 0x00000004090075a7 */ /* 0x001064000800017f */
[----:B-1----:R-:W-:Y:S05]  /*8de0*/  @!P0 NANOSLEEP.SYNCS 0x989680 ;  /* 0x009896800000895d */ /* 0x002fea0003900000 */
[----:B------:R-:W1:Y:S02]  /*8df0*/  @!P0 SYNCS.PHASECHK.TRANS64 P0, [R9+URZ], R4 ;  /* 0x00000004090085a7 */ /* 0x000e64000800007f */
[----:B-1----:R-:W-:Y:S05]  /*8e00*/  @!P0 BRA `(.L_x_178) ;  /* 0xfffffffc00f08947 */ /* 0x002fea000383ffff */
[----:B------:R-:W-:Y:S05]  /*8e10*/  BRA `(.L_x_190) ;  /* 0xfffffff800f87947 */ /* 0x000fea000383ffff */
.L_x_179:
[----:B0-----:R0:W1:Y:S02]  /*8e20*/  SYNCS.PHASECHK.TRANS64.TRYWAIT P0, [R6+URZ], R5 ;  /* 0x00000005060075a7 */ /* 0x001064000800017f */
[----:B-1----:R-:W-:Y:S05]  /*8e30*/  @!P0 NANOSLEEP.SYNCS 0x989680 ;  /* 0x009896800000895d */ /* 0x002fea0003900000 */
[----:B------:R-:W1:Y:S02]  /*8e40*/  @!P0 SYNCS.PHASECHK.TRANS64 P0, [R6+URZ], R5 ;  /* 0x00000005060085a7 */ /* 0x000e64000800007f */
[----:B-1----:R-:W-:Y:S05]  /*8e50*/  @!P0 BRA `(.L_x_179) ;  /* 0xfffffffc00f08947 */ /* 0x002fea000383ffff */
[----:B------:R-:W-:Y:S05]  /*8e60*/  BRA `(.L_x_191) ;  /* 0xfffffffc00087947 */ /* 0x000fea000383ffff */
.L_x_180:
[----:B-1----:R1:W2:Y:S02]  /*8e70*/  SYNCS.PHASECHK.TRANS64.TRYWAIT P0, [R9+URZ], R4 ;  /* 0x00000004090075a7 */ /* 0x0022a4000800017f */
[----:B--2---:R-:W-:Y:S05]  /*8e80*/  @!P0 NANOSLEEP.SYNCS 0x989680 ;  /* 0x009896800000895d */ /* 0x004fea0003900000 */
[----:B------:R-:W2:Y:S02]  /*8e90*/  @!P0 SYNCS.PHASECHK.TRANS64 P0, [R9+URZ], R4 ;  /* 0x00000004090085a7 */ /* 0x000ea4000800007f */
[----:B--2---:R-:W-:Y:S05]  /*8ea0*/  @!P0 BRA `(.L_x_180) ;  /* 0xfffffffc00f08947 */ /* 0x004fea000383ffff */
[----:B------:R-:W-:Y:S05]  /*8eb0*/  BRA `(.L_x_192) ;  /* 0xfffffffc00107947 */ /* 0x000fea000383ffff */
.L_x_193:
[----:B------:R-:W-:-:S00]  /*8ec0*/  BRA `(.L_x_193) ;  /* 0xfffffffc00fc7947 */ /* 0x000fc0000383ffff */
[----:B------:R-:W-:-:S00]  /*8ed0*/  NOP ;  /* 0x0000000000007918 */ /* 0x000fc00000000000 */
        /* <DEDUP_REMOVED lines=10> */
.L_x_194:


//--------------------- .nv.global.init           --------------------------
	.section	.nv.global.init,"aw",@progbits
.nv.global.init:
	.type		$str$22,@object
	.size		$str$22,($str$23 - $str$22)
$str$22:
        /*0000*/ 	.byte	0x6b, 0x5f, 0x74, 0x69, 0x6c, 0x65, 0x5f, 0x63, 0x6f, 0x75, 0x6e, 0x74, 0x20, 0x3e, 0x3d, 0x20
        /*0010*/ 	.byte	0x31, 0x00
	.type		$str$23,@object
	.size		$str$23,(__unnamed_1 - $str$23)
$str$23:
        /*0012*/ 	.byte	0x2f, 0x74, 0x6d, 0x70, 0x2f, 0x63, 0x75, 0x74, 0x6c, 0x61, 0x73, 0x73, 0x5f, 0x73, 0x77, 0x65
        /*0022*/ 	.byte	0x65, 0x70, 0x5f, 0x73, 0x72, 0x63, 0x2f, 0x69, 0x6e, 0x63, 0x6c, 0x75, 0x64, 0x65, 0x2f, 0x63
        /*0032*/ 	.byte	0x75, 0x74, 0x6c, 0x61, 0x73, 0x73, 0x2f, 0x67, 0x65, 0x6d, 0x6d, 0x2f, 0x63, 0x6f, 0x6c, 0x6c
        /*0042*/ 	.byte	0x65, 0x63, 0x74, 0x69, 0x76, 0x65, 0x2f, 0x73, 0x6d, 0x39, 0x30, 0x5f, 0x6d, 0x6d, 0x61, 0x5f
        /*0052*/ 	.byte	0x74, 0x6d, 0x61, 0x5f, 0x67, 0x6d, 0x6d, 0x61, 0x5f, 0x73, 0x73, 0x5f, 0x77, 0x61, 0x72, 0x70
        /*0062*/ 	.byte	0x73, 0x70, 0x65, 0x63, 0x69, 0x61, 0x6c, 0x69, 0x7a, 0x65, 0x64, 0x2e, 0x68, 0x70, 0x70, 0x00
	.type		__unnamed_1,@object
	.size		__unnamed_1,(.L_0 - __unnamed_1)
__unnamed_1:
        /*0072*/ 	.byte	0x76, 0x6f, 0x69, 0x64, 0x20, 0x63, 0x75, 0x74, 0x6c, 0x61, 0x73, 0x73, 0x3a, 0x3a, 0x67, 0x65
        /* <DEDUP_REMOVED lines=179> */
        /*0bb2*/ 	.byte	0x69, 0x64, 0x65, 0x6e, 0x74, 0x69, 0x74, 0x79, 0x5d, 0x00
.L_0:


//--------------------- .nv.shared._ZN7cutlass13device_kernelINS_4gemm6kernel13GemmUniversalIN4cute5tupleIJiiiiEEENS1_10collective13CollectiveMmaINS1_34MainloopSm90TmaGmmaWarpSpecializedILi5ENS5_IJNS4_1CILi1EEESB_SB_EEENS1_35KernelTmaWarpSpecializedCooperativeEEENS5_IJNSA_ILi256EEENSA_ILi64EEESG_EEENS_6half_tENS5_IJlSB_lEEESI_NS5_IJSB_llEEENS4_8TiledMMAINS4_8MMA_AtomIJNS4_4SM904GMMA25MMA_64x64x16_F32F16F16_SSILNSO_5MajorE0ELSQ_1ELNSO_7ScaleInE1ELSR_1EEEEEENS4_6LayoutINS5_IJNSA_ILi2EEESB_SB_EEENS5_IJSB_NSA_ILi0EEESX_EEEEENS5_IJNS4_10UnderscoreES10_S10_EEEEENS4_13SM90_TMA_LOADENS4_14ComposedLayoutINS4_7SwizzleILi3ELi4ELi3EEENS4_18smem_ptr_flag_bitsILi16EEENSU_INS5_IJNSA_ILi8EEESG_EEENS5_IJSG_SB_EEEEEEEvNS4_8identityES13_NS14_IS16_S18_NSU_INS5_IJSG_S19_EEENS5_IJSB_SG_EEEEEEEvS1E_EENS_8epilogue10collective6detail29Sm90TmaWarpSpecializedAdapterINS1L_15DefaultEpilogueISI_SJ_SJ_NS1K_6thread17LinearCombinationISI_Li1EffLNS1P_9ScaleType4KindE0ELNS_15FloatRoundStyleE2ESI_EENS1_15EpilogueDefaultEEEEEvvEEEEvNT_6ParamsE --------------------------
	.section	.nv.shared._ZN7cutlass13device_kernelINS_4gemm6kernel13GemmUniversalIN4cute5tupleIJiiiiEEENS1_10collective13CollectiveMmaINS1_34MainloopSm90TmaGmmaWarpSpecializedILi5ENS5_IJNS4_1CILi1EEESB_SB_EEENS1_35KernelTmaWarpSpecializedCooperativeEEENS5_IJNSA_ILi256EEENSA_ILi64EEESG_EEENS_6half_tENS5_IJlSB_lEEESI_NS5_IJSB_llEEENS4_8TiledMMAINS4_8MMA_AtomIJNS4_4SM904GMMA25MMA_64x64x16_F32F16F16_SSILNSO_5MajorE0ELSQ_1ELNSO_7ScaleInE1ELSR_1EEEEEENS4_6LayoutINS5_IJNSA_ILi2EEESB_SB_EEENS5_IJSB_NSA_ILi0EEESX_EEEEENS5_IJNS4_10UnderscoreES10_S10_EEEEENS4_13SM90_TMA_LOADENS4_14ComposedLayoutINS4_7SwizzleILi3ELi4ELi3EEENS4_18smem_ptr_flag_bitsILi16EEENSU_INS5_IJNSA_ILi8EEESG_EEENS5_IJSG_SB_EEEEEEEvNS4_8identityES13_NS14_IS16_S18_NSU_INS5_IJSG_S19_EEENS5_IJSB_SG_EEEEEEEvS1E_EENS_8epilogue10collective6detail29Sm90TmaWarpSpecializedAdapterINS1L_15DefaultEpilogueISI_SJ_SJ_NS1K_6thread17LinearCombinationISI_Li1EffLNS1P_9ScaleType4KindE0ELNS_15FloatRoundStyleE2ESI_EENS1_15EpilogueDefaultEEEEEvvEEEEvNT_6ParamsE,"aw",@nobits
	.sectionflags	@""
	.align	16
	.zero		1024


//--------------------- .nv.shared.reserved.0     --------------------------
	.section	.nv.shared.reserved.0,"aw",@nobits
	.weak		__nv_reservedSMEM_offset_0_alias
	.size		__nv_reservedSMEM_offset_0_alias, 0, 0
	.other		__nv_reservedSMEM_offset_0_alias,@"STO_CUDA_RESERVED_SHARED STV_DEFAULT"
__nv_reservedSMEM_offset_0_alias:
	.zero		0


//--------------------- .nv.global                --------------------------
	.section	.nv.global,"aw",@nobits
.nv.global:
	.type		_ZN40_INTERNAL_3e256760_4_k_cu_82aa080f_247164cute1_E,@object
	.size		_ZN40_INTERNAL_3e256760_4_k_cu_82aa080f_247164cute1_E,(_ZN40_INTERNAL_3e256760_4_k_cu_82aa080f_247164cuda3std3__45__cpo6cbeginE - _ZN40_INTERNAL_3e256760_4_k_cu_82aa080f_247164cute1_E)
_ZN40_INTERNAL_3e256760_4_k_cu_82aa080f_247164cute1_E:
	.zero		1
	.type		_ZN40_INTERNAL_3e256760_4_k_cu_82aa080f_247164cuda3std3__45__cpo6cbeginE,@object
	.size		_ZN40_INTERNAL_3e256760_4_k_cu_82aa080f_247164cuda3std3__45__cpo6cbeginE,(_ZN40_INTERNAL_3e256760_4_k_cu_82aa080f_247164cuda3std3__48in_placeE - _ZN40_INTERNAL_3e256760_4_k_cu_82aa080f_247164cuda3std3__45__cpo6cbeginE)
_ZN40_INTERNAL_3e256760_4_k_cu_82aa080f_247164cuda3std3__45__cpo6cbeginE:
	.zero		1
	.type		_ZN40_INTERNAL_3e256760_4_k_cu_82aa080f_247164cuda3std3__48in_placeE,@object
	.size		_ZN40_INTERNAL_3e256760_4_k_cu_82aa080f_247164cuda3std3__48in_placeE,(_ZN40_INTERNAL_3e256760_4_k_cu_82aa080f_247164cuda3std6ranges3__45__cpo9iter_moveE - _ZN40_INTERNAL_3e256760_4_k_cu_82aa080f_247164cuda3std3__48in_placeE)
_ZN40_INTERNAL_3e256760_4_k_cu_82aa080f_247164cuda3std3__48in_placeE:
	.zero		1
	.type		_ZN40_INTERNAL_3e256760_4_k_cu_82aa080f_247164cuda3std6ranges3__45__cpo9iter_moveE,@object
	.size		_ZN40_INTERNAL_3e256760_4_k_cu_82aa080f_247164cuda3std6ranges3__45__cpo9iter_moveE,(_ZN40_INTERNAL_3e256760_4_k_cu_82aa080f_247164cuda3std3__45__cpo5beginE - _ZN40_INTERNAL_3e256760_4_k_cu_82aa080f_247164cuda3std6ranges3__45__cpo9iter_moveE)
_ZN40_INTERNAL_3e256760_4_k_cu_82aa080f_247164cuda3std6ranges3__45__cpo9iter_moveE:
	.zero		1
	.type		_ZN40_INTERNAL_3e256760_4_k_cu_82aa080f_247164cuda3std3__45__cpo5beginE,@object
	.size		_ZN40_INTERNAL_3e256760_4_k_cu_82aa080f_247164cuda3std3__45__cpo5beginE,(_ZN40_INTERNAL_3e256760_4_k_cu_82aa080f_247164cuda3std3__442_GLOBAL__N__3e256760_4_k_cu_82aa080f_247166ignoreE - _ZN40_INTERNAL_3e256760_4_k_cu_82aa080f_247164cuda3std3__45__cpo5beginE)
_ZN40_INTERNAL_3e256760_4_k_cu_82aa080f_247164cuda3std3__45__cpo5beginE:
	.zero		1
	.type		_ZN40_INTERNAL_3e256760_4_k_cu_82aa080f_247164cuda3std3__442_GLOBAL__N__3e256760_4_k_cu_82aa080f_247166ignoreE,@object
	.size		_ZN40_INTERNAL_3e256760_4_k_cu_82aa080f_247164cuda3std3__442_GLOBAL__N__3e256760_4_k_cu_82aa080f_247166ignoreE,(_ZN40_INTERNAL_3e256760_4_k_cu_82aa080f_247164cute7productE - _ZN40_INTERNAL_3e256760_4_k_cu_82aa080f_247164cuda3std3__442_GLOBAL__N__3e256760_4_k_cu_82aa080f_247166ignoreE)
_ZN40_INTERNAL_3e256760_4_k_cu_82aa080f_247164cuda3std3__442_GLOBAL__N__3e256760_4_k_cu_82aa080f_247166ignoreE:
	.zero		1
	.type		_ZN40_INTERNAL_3e256760_4_k_cu_82aa080f_247164cute7productE,@object
	.size		_ZN40_INTERNAL_3e256760_4_k_cu_82aa080f_247164cute7productE,(_ZN40_INTERNAL_3e256760_4_k_cu_82aa080f_247164cuda3std3__45__cpo3endE - _ZN40_INTERNAL_3e256760_4_k_cu_82aa080f_247164cute7productE)
_ZN40_INTERNAL_3e256760_4_k_cu_82aa080f_247164cute7productE:
	.zero		1
	.type		_ZN40_INTERNAL_3e256760_4_k_cu_82aa080f_247164cuda3std3__45__cpo3endE,@object
	.size		_ZN40_INTERNAL_3e256760_4_k_cu_82aa080f_247164cuda3std3__45__cpo3endE,(_ZN40_INTERNAL_3e256760_4_k_cu_82aa080f_247164cuda3std3__419piecewise_constructE - _ZN40_INTERNAL_3e256760_4_k_cu_82aa080f_247164cuda3std3__45__cpo3endE)
_ZN40_INTERNAL_3e256760_4_k_cu_82aa080f_247164cuda3std3__45__cpo3endE:
	.zero		1
	.type		_ZN40_INTERNAL_3e256760_4_k_cu_82aa080f_247164cuda3std3__419piecewise_constructE,@object
	.size		_ZN40_INTERNAL_3e256760_4_k_cu_82aa080f_247164cuda3std3__419piecewise_constructE,(_ZN40_INTERNAL_3e256760_4_k_cu_82aa080f_247164cuda3std3__45__cpo4cendE - _ZN40_INTERNAL_3e256760_4_k_cu_82aa080f_247164cuda3std3__419piecewise_constructE)
_ZN40_INTERNAL_3e256760_4_k_cu_82aa080f_247164cuda3std3__419piecewise_constructE:
	.zero		1
	.type		_ZN40_INTERNAL_3e256760_4_k_cu_82aa080f_247164cuda3std3__45__cpo4cendE,@object
	.size		_ZN40_INTERNAL_3e256760_4_k_cu_82aa080f_247164cuda3std3__45__cpo4cendE,(_ZN40_INTERNAL_3e256760_4_k_cu_82aa080f_247164cuda3std6ranges3__45__cpo4swapE - _ZN40_INTERNAL_3e256760_4_k_cu_82aa080f_247164cuda3std3__45__cpo4cendE)
_ZN40_INTERNAL_3e256760_4_k_cu_82aa080f_247164cuda3std3__45__cpo4cendE:
	.zero		1
	.type		_ZN40_INTERNAL_3e256760_4_k_cu_82aa080f_247164cuda3std6ranges3__45__cpo4swapE,@object
	.size		_ZN40_INTERNAL_3e256760_4_k_cu_82aa080f_247164cuda3std6ranges3__45__cpo4swapE,(.L_8 - _ZN40_INTERNAL_3e256760_4_k_cu_82aa080f_247164cuda3std6ranges3__45__cpo4swapE)
_ZN40_INTERNAL_3e256760_4_k_cu_82aa080f_247164cuda3std6ranges3__45__cpo4swapE:
	.zero		1
.L_8:


//--------------------- .nv.constant0._ZN7cutlass13device_kernelINS_4gemm6kernel13GemmUniversalIN4cute5tupleIJiiiiEEENS1_10collective13CollectiveMmaINS1_34MainloopSm90TmaGmmaWarpSpecializedILi5ENS5_IJNS4_1CILi1EEESB_SB_EEENS1_35KernelTmaWarpSpecializedCooperativeEEENS5_IJNSA_ILi256EEENSA_ILi64EEESG_EEENS_6half_tENS5_IJlSB_lEEESI_NS5_IJSB_llEEENS4_8TiledMMAINS4_8MMA_AtomIJNS4_4SM904GMMA25MMA_64x64x16_F32F16F16_SSILNSO_5MajorE0ELSQ_1ELNSO_7ScaleInE1ELSR_1EEEEEENS4_6LayoutINS5_IJNSA_ILi2EEESB_SB_EEENS5_IJSB_NSA_ILi0EEESX_EEEEENS5_IJNS4_10UnderscoreES10_S10_EEEEENS4_13SM90_TMA_LOADENS4_14ComposedLayoutINS4_7SwizzleILi3ELi4ELi3EEENS4_18smem_ptr_flag_bitsILi16EEENSU_INS5_IJNSA_ILi8EEESG_EEENS5_IJSG_SB_EEEEEEEvNS4_8identityES13_NS14_IS16_S18_NSU_INS5_IJSG_S19_EEENS5_IJSB_SG_EEEEEEEvS1E_EENS_8epilogue10collective6detail29Sm90TmaWarpSpecializedAdapterINS1L_15DefaultEpilogueISI_SJ_SJ_NS1K_6thread17LinearCombinationISI_Li1EffLNS1P_9ScaleType4KindE0ELNS_15FloatRoundStyleE2ESI_EENS1_15EpilogueDefaultEEEEEvvEEEEvNT_6ParamsE --------------------------
	.section	.nv.constant0._ZN7cutlass13device_kernelINS_4gemm6kernel13GemmUniversalIN4cute5tupleIJiiiiEEENS1_10collective13CollectiveMmaINS1_34MainloopSm90TmaGmmaWarpSpecializedILi5ENS5_IJNS4_1CILi1EEESB_SB_EEENS1_35KernelTmaWarpSpecializedCooperativeEEENS5_IJNSA_ILi256EEENSA_ILi64EEESG_EEENS_6half_tENS5_IJlSB_lEEESI_NS5_IJSB_llEEENS4_8TiledMMAINS4_8MMA_AtomIJNS4_4SM904GMMA25MMA_64x64x16_F32F16F16_SSILNSO_5MajorE0ELSQ_1ELNSO_7ScaleInE1ELSR_1EEEEEENS4_6LayoutINS5_IJNSA_ILi2EEESB_SB_EEENS5_IJSB_NSA_ILi0EEESX_EEEEENS5_IJNS4_10UnderscoreES10_S10_EEEEENS4_13SM90_TMA_LOADENS4_14ComposedLayoutINS4_7SwizzleILi3ELi4ELi3EEENS4_18smem_ptr_flag_bitsILi16EEENSU_INS5_IJNSA_ILi8EEESG_EEENS5_IJSG_SB_EEEEEEEvNS4_8identityES13_NS14_IS16_S18_NSU_INS5_IJSG_S19_EEENS5_IJSB_SG_EEEEEEEvS1E_EENS_8epilogue10collective6detail29Sm90TmaWarpSpecializedAdapterINS1L_15DefaultEpilogueISI_SJ_SJ_NS1K_6thread17LinearCombinationISI_Li1EffLNS1P_9ScaleType4KindE0ELNS_15FloatRoundStyleE2ESI_EENS1_15EpilogueDefaultEEEEEvvEEEEvNT_6ParamsE,"a",@progbits
	.sectionflags	@""
	.align	4
.nv.constant0._ZN7cutlass13device_kernelINS_4gemm6kernel13GemmUniversalIN4cute5tupleIJiiiiEEENS1_10collective13CollectiveMmaINS1_34MainloopSm90TmaGmmaWarpSpecializedILi5ENS5_IJNS4_1CILi1EEESB_SB_EEENS1_35KernelTmaWarpSpecializedCooperativeEEENS5_IJNSA_ILi256EEENSA_ILi64EEESG_EEENS_6half_tENS5_IJlSB_lEEESI_NS5_IJSB_llEEENS4_8TiledMMAINS4_8MMA_AtomIJNS4_4SM904GMMA25MMA_64x64x16_F32F16F16_SSILNSO_5MajorE0ELSQ_1ELNSO_7ScaleInE1ELSR_1EEEEEENS4_6LayoutINS5_IJNSA_ILi2EEESB_SB_EEENS5_IJSB_NSA_ILi0EEESX_EEEEENS5_IJNS4_10UnderscoreES10_S10_EEEEENS4_13SM90_TMA_LOADENS4_14ComposedLayoutINS4_7SwizzleILi3ELi4ELi3EEENS4_18smem_ptr_flag_bitsILi16EEENSU_INS5_IJNSA_ILi8EEESG_EEENS5_IJSG_SB_EEEEEEEvNS4_8identityES13_NS14_IS16_S18_NSU_INS5_IJSG_S19_EEENS5_IJSB_SG_EEEEEEEvS1E_EENS_8epilogue10collective6detail29Sm90TmaWarpSpecializedAdapterINS1L_15DefaultEpilogueISI_SJ_SJ_NS1K_6thread17LinearCombinationISI_Li1EffLNS1P_9ScaleType4KindE0ELNS_15FloatRoundStyleE2ESI_EENS1_15EpilogueDefaultEEEEEvvEEEEvNT_6ParamsE:
	.zero		1664


//--------------------- SYMBOLS --------------------------

	.type		.nv.reservedSmem.offset0,@object
	.size		.nv.reservedSmem.offset0,0x4
	.type		__assertfail,@function
